//
// Generated by NVIDIA NVVM Compiler
//
// Compiler Build ID: CL-36424714
// Cuda compilation tools, release 13.0, V13.0.88
// Based on NVVM 20.0.0
//

.version 9.0
.target sm_100
.address_size 64

	// .globl	_Z14generate_inputPfl
.extern .func  (.param .b32 func_retval0) vprintf
(
	.param .b64 vprintf_param_0,
	.param .b64 vprintf_param_1
)
;
// _ZZ14conv1D_stencilPfS_S_lE11shared_data has been demoted
.global .align 1 .b8 $str[59] = {73, 110, 99, 111, 114, 114, 101, 99, 116, 32, 111, 117, 116, 112, 117, 116, 44, 32, 105, 100, 120, 32, 37, 108, 117, 44, 32, 99, 111, 114, 114, 101, 99, 116, 32, 105, 115, 32, 37, 102, 44, 32, 98, 117, 116, 32, 111, 98, 115, 101, 114, 118, 101, 100, 32, 37, 102, 10};

.visible .entry _Z14generate_inputPfl(
	.param .u64 .ptr .align 1 _Z14generate_inputPfl_param_0,
	.param .u64 _Z14generate_inputPfl_param_1
)
{
	.reg .pred 	%p<2>;
	.reg .b32 	%r<4>;
	.reg .b32 	%f<2>;
	.reg .b64 	%rd<10>;

	ld.param.u64 	%rd2, [_Z14generate_inputPfl_param_0];
	ld.param.u64 	%rd3, [_Z14generate_inputPfl_param_1];
	mov.u32 	%r1, %ctaid.x;
	mov.u32 	%r2, %ntid.x;
	mul.wide.u32 	%rd4, %r1, %r2;
	mov.u32 	%r3, %tid.x;
	cvt.u64.u32 	%rd5, %r3;
	add.s64 	%rd1, %rd4, %rd5;
	setp.ge.s64 	%p1, %rd1, %rd3;
	@%p1 bra 	$L__BB0_2;
	cvta.to.global.u64 	%rd6, %rd2;
	add.s64 	%rd7, %rd1, 1;
	cvt.rn.f32.u64 	%f1, %rd7;
	shl.b64 	%rd8, %rd1, 2;
	add.s64 	%rd9, %rd6, %rd8;
	st.global.f32 	[%rd9], %f1;
$L__BB0_2:
	ret;

}
	// .globl	_Z13generate_maskPfl
.visible .entry _Z13generate_maskPfl(
	.param .u64 .ptr .align 1 _Z13generate_maskPfl_param_0,
	.param .u64 _Z13generate_maskPfl_param_1
)
{
	.reg .pred 	%p<3>;
	.reg .b32 	%r<4>;
	.reg .b32 	%f<3>;
	.reg .b64 	%rd<14>;

	ld.param.u64 	%rd4, [_Z13generate_maskPfl_param_0];
	ld.param.u64 	%rd3, [_Z13generate_maskPfl_param_1];
	cvta.to.global.u64 	%rd1, %rd4;
	mov.u32 	%r1, %ctaid.x;
	mov.u32 	%r2, %ntid.x;
	mul.wide.u32 	%rd5, %r1, %r2;
	mov.u32 	%r3, %tid.x;
	cvt.u64.u32 	%rd6, %r3;
	add.s64 	%rd2, %rd5, %rd6;
	setp.lt.s64 	%p1, %rd3, %rd2;
	@%p1 bra 	$L__BB1_2;
	add.s64 	%rd7, %rd2, 1;
	cvt.rn.f32.u64 	%f1, %rd7;
	shl.b64 	%rd8, %rd2, 2;
	add.s64 	%rd9, %rd1, %rd8;
	st.global.f32 	[%rd9], %f1;
$L__BB1_2:
	setp.le.s64 	%p2, %rd3, %rd2;
	@%p2 bra 	$L__BB1_4;
	sub.s64 	%rd10, %rd3, %rd2;
	cvt.rn.f32.s64 	%f2, %rd10;
	add.s64 	%rd11, %rd2, %rd3;
	shl.b64 	%rd12, %rd11, 2;
	add.s64 	%rd13, %rd1, %rd12;
	st.global.f32 	[%rd13+4], %f2;
$L__BB1_4:
	ret;

}
	// .globl	_Z12check_outputPfllPy
.visible .entry _Z12check_outputPfllPy(
	.param .u64 .ptr .align 1 _Z12check_outputPfllPy_param_0,
	.param .u64 _Z12check_outputPfllPy_param_1,
	.param .u64 _Z12check_outputPfllPy_param_2,
	.param .u64 .ptr .align 1 _Z12check_outputPfllPy_param_3
)
{
	.local .align 8 .b8 	__local_depot2[24];
	.reg .b64 	%SP;
	.reg .b64 	%SPL;
	.reg .pred 	%p<6>;
	.reg .b32 	%r<6>;
	.reg .b32 	%f<41>;
	.reg .b64 	%rd<23>;
	.reg .b64 	%fd<4>;

	mov.u64 	%SPL, __local_depot2;
	cvta.local.u64 	%SP, %SPL;
	ld.param.u64 	%rd2, [_Z12check_outputPfllPy_param_0];
	ld.param.u64 	%rd3, [_Z12check_outputPfllPy_param_1];
	ld.param.u64 	%rd4, [_Z12check_outputPfllPy_param_2];
	ld.param.u64 	%rd5, [_Z12check_outputPfllPy_param_3];
	mov.u32 	%r1, %ctaid.x;
	mov.u32 	%r2, %ntid.x;
	mul.wide.u32 	%rd6, %r1, %r2;
	mov.u32 	%r3, %tid.x;
	cvt.u64.u32 	%rd7, %r3;
	add.s64 	%rd1, %rd6, %rd7;
	setp.ge.s64 	%p1, %rd1, %rd3;
	@%p1 bra 	$L__BB2_8;
	cvta.to.global.u64 	%rd8, %rd2;
	cvt.rn.f32.s64 	%f8, %rd4;
	cvt.rn.f32.u64 	%f1, %rd1;
	shl.b64 	%rd9, %rd1, 2;
	add.s64 	%rd10, %rd8, %rd9;
	ld.global.f32 	%f2, [%rd10];
	add.f32 	%f9, %f8, 0f3F800000;
	mul.f32 	%f10, %f9, %f9;
	add.f32 	%f11, %f1, 0f3F800000;
	mul.f32 	%f40, %f11, %f10;
	setp.le.s64 	%p2, %rd4, %rd1;
	@%p2 bra 	$L__BB2_3;
	sub.s64 	%rd11, %rd4, %rd1;
	cvt.rn.f32.s64 	%f12, %rd11;
	mul.f32 	%f13, %f1, %f12;
	add.f32 	%f14, %f12, 0f3F800000;
	mul.f32 	%f15, %f13, %f14;
	mul.f32 	%f16, %f14, %f12;
	fma.rn.f32 	%f17, %f12, 0f40000000, 0f3F800000;
	mul.f32 	%f18, %f16, %f17;
	div.rn.f32 	%f19, %f18, 0f40C00000;
	fma.rn.f32 	%f20, %f15, 0f3F000000, %f19;
	cvt.rn.f32.u64 	%f21, %rd4;
	mul.f32 	%f22, %f21, %f12;
	mul.f32 	%f23, %f22, %f14;
	mul.f32 	%f24, %f23, 0f3F000000;
	sub.f32 	%f25, %f20, %f24;
	sub.f32 	%f40, %f40, %f25;
$L__BB2_3:
	sub.s64 	%rd12, %rd3, %rd4;
	setp.lt.s64 	%p3, %rd1, %rd12;
	@%p3 bra 	$L__BB2_5;
	add.s64 	%rd13, %rd4, %rd1;
	sub.s64 	%rd14, %rd13, %rd3;
	add.s64 	%rd15, %rd14, 1;
	cvt.rn.f32.s64 	%f26, %rd15;
	add.s64 	%rd16, %rd13, 2;
	cvt.rn.f32.s64 	%f27, %rd16;
	mul.f32 	%f28, %f27, %f26;
	add.f32 	%f29, %f26, 0f3F800000;
	mul.f32 	%f30, %f28, %f29;
	mul.f32 	%f31, %f29, %f26;
	fma.rn.f32 	%f32, %f26, 0f40000000, 0f3F800000;
	mul.f32 	%f33, %f31, %f32;
	div.rn.f32 	%f34, %f33, 0fC0C00000;
	fma.rn.f32 	%f35, %f30, 0f3F000000, %f34;
	sub.f32 	%f40, %f40, %f35;
$L__BB2_5:
	sub.f32 	%f36, %f40, %f2;
	div.rn.f32 	%f37, %f36, %f40;
	abs.f32 	%f38, %f37;
	cvt.f64.f32 	%fd1, %f38;
	setp.leu.f64 	%p4, %fd1, 0d3EE4F8B588E368F1;
	@%p4 bra 	$L__BB2_8;
	cvta.to.global.u64 	%rd17, %rd5;
	atom.global.add.u64 	%rd18, [%rd17], 1;
	setp.gt.u64 	%p5, %rd18, 4;
	@%p5 bra 	$L__BB2_8;
	add.u64 	%rd19, %SP, 0;
	add.u64 	%rd20, %SPL, 0;
	cvt.f64.f32 	%fd2, %f40;
	cvt.f64.f32 	%fd3, %f2;
	st.local.u64 	[%rd20], %rd1;
	st.local.f64 	[%rd20+8], %fd2;
	st.local.f64 	[%rd20+16], %fd3;
	mov.u64 	%rd21, $str;
	cvta.global.u64 	%rd22, %rd21;
	{ // callseq 0, 0
	.param .b64 param0;
	st.param.b64 	[param0], %rd22;
	.param .b64 param1;
	st.param.b64 	[param1], %rd19;
	.param .b32 retval0;
	call.uni (retval0), 
	vprintf, 
	(
	param0, 
	param1
	);
	ld.param.b32 	%r4, [retval0];
	} // callseq 0
$L__BB2_8:
	ret;

}
	// .globl	_Z6conv1DPfS_S_ll
.visible .entry _Z6conv1DPfS_S_ll(
	.param .u64 .ptr .align 1 _Z6conv1DPfS_S_ll_param_0,
	.param .u64 .ptr .align 1 _Z6conv1DPfS_S_ll_param_1,
	.param .u64 .ptr .align 1 _Z6conv1DPfS_S_ll_param_2,
	.param .u64 _Z6conv1DPfS_S_ll_param_3,
	.param .u64 _Z6conv1DPfS_S_ll_param_4
)
{
	.reg .pred 	%p<53>;
	.reg .b32 	%r<22>;
	.reg .b32 	%f<87>;
	.reg .b64 	%rd<68>;

	ld.param.u64 	%rd35, [_Z6conv1DPfS_S_ll_param_0];
	ld.param.u64 	%rd36, [_Z6conv1DPfS_S_ll_param_1];
	ld.param.u64 	%rd32, [_Z6conv1DPfS_S_ll_param_2];
	ld.param.u64 	%rd33, [_Z6conv1DPfS_S_ll_param_3];
	ld.param.u64 	%rd34, [_Z6conv1DPfS_S_ll_param_4];
	cvta.to.global.u64 	%rd1, %rd35;
	cvta.to.global.u64 	%rd2, %rd36;
	mov.u32 	%r11, %ctaid.x;
	mov.u32 	%r12, %ntid.x;
	mul.wide.u32 	%rd37, %r11, %r12;
	mov.u32 	%r13, %tid.x;
	cvt.u64.u32 	%rd38, %r13;
	add.s64 	%rd3, %rd37, %rd38;
	setp.ge.s64 	%p1, %rd3, %rd33;
	@%p1 bra 	$L__BB3_41;
	sub.s64 	%rd66, %rd3, %rd34;
	add.s64 	%rd39, %rd34, %rd3;
	setp.gt.s64 	%p2, %rd66, %rd39;
	mov.f32 	%f82, 0f00000000;
	@%p2 bra 	$L__BB3_40;
	shl.b64 	%rd5, %rd34, 1;
	setp.lt.u64 	%p3, %rd5, 7;
	mov.b32 	%r20, -1;
	mov.f32 	%f82, 0f00000000;
	@%p3 bra 	$L__BB3_22;
	add.s64 	%rd40, %rd5, 1;
	and.b64  	%rd63, %rd40, -8;
	shl.b64 	%rd41, %rd66, 2;
	add.s64 	%rd42, %rd41, %rd1;
	add.s64 	%rd62, %rd42, 16;
	mov.b32 	%r18, -1;
	mov.f32 	%f82, 0f00000000;
	mov.b32 	%r17, 0;
$L__BB3_4:
	.pragma "nounroll";
	mov.u64 	%rd10, %rd66;
	mul.wide.s32 	%rd43, %r18, 4;
	add.s64 	%rd44, %rd2, %rd43;
	add.s64 	%rd11, %rd44, 16;
	setp.lt.s64 	%p4, %rd10, 0;
	setp.ge.s64 	%p5, %rd10, %rd33;
	or.pred  	%p6, %p4, %p5;
	@%p6 bra 	$L__BB3_6;
	ld.global.f32 	%f38, [%rd11+-12];
	ld.global.f32 	%f39, [%rd62+-16];
	fma.rn.f32 	%f82, %f38, %f39, %f82;
$L__BB3_6:
	add.s64 	%rd12, %rd10, 1;
	setp.lt.s64 	%p7, %rd12, 0;
	setp.ge.s64 	%p8, %rd12, %rd33;
	or.pred  	%p9, %p7, %p8;
	@%p9 bra 	$L__BB3_8;
	ld.global.f32 	%f40, [%rd11+-8];
	ld.global.f32 	%f41, [%rd62+-12];
	fma.rn.f32 	%f82, %f40, %f41, %f82;
$L__BB3_8:
	add.s64 	%rd13, %rd12, 1;
	setp.lt.s64 	%p10, %rd13, 0;
	setp.ge.s64 	%p11, %rd13, %rd33;
	or.pred  	%p12, %p10, %p11;
	@%p12 bra 	$L__BB3_10;
	ld.global.f32 	%f42, [%rd11+-4];
	ld.global.f32 	%f43, [%rd62+-8];
	fma.rn.f32 	%f82, %f42, %f43, %f82;
$L__BB3_10:
	add.s64 	%rd14, %rd13, 1;
	setp.lt.s64 	%p13, %rd14, 0;
	setp.ge.s64 	%p14, %rd14, %rd33;
	or.pred  	%p15, %p13, %p14;
	@%p15 bra 	$L__BB3_12;
	ld.global.f32 	%f44, [%rd11];
	ld.global.f32 	%f45, [%rd62+-4];
	fma.rn.f32 	%f82, %f44, %f45, %f82;
$L__BB3_12:
	add.s64 	%rd15, %rd14, 1;
	setp.lt.s64 	%p16, %rd15, 0;
	setp.ge.s64 	%p17, %rd15, %rd33;
	or.pred  	%p18, %p16, %p17;
	@%p18 bra 	$L__BB3_14;
	ld.global.f32 	%f46, [%rd11+4];
	ld.global.f32 	%f47, [%rd62];
	fma.rn.f32 	%f82, %f46, %f47, %f82;
$L__BB3_14:
	add.s64 	%rd16, %rd15, 1;
	setp.lt.s64 	%p19, %rd16, 0;
	setp.ge.s64 	%p20, %rd16, %rd33;
	or.pred  	%p21, %p19, %p20;
	@%p21 bra 	$L__BB3_16;
	ld.global.f32 	%f48, [%rd11+8];
	ld.global.f32 	%f49, [%rd62+4];
	fma.rn.f32 	%f82, %f48, %f49, %f82;
$L__BB3_16:
	add.s64 	%rd17, %rd16, 1;
	setp.lt.s64 	%p22, %rd17, 0;
	setp.ge.s64 	%p23, %rd17, %rd33;
	or.pred  	%p24, %p22, %p23;
	@%p24 bra 	$L__BB3_18;
	ld.global.f32 	%f50, [%rd11+12];
	ld.global.f32 	%f51, [%rd62+8];
	fma.rn.f32 	%f82, %f50, %f51, %f82;
$L__BB3_18:
	add.s64 	%rd18, %rd17, 1;
	setp.lt.s64 	%p25, %rd18, 0;
	setp.ge.s64 	%p26, %rd18, %rd33;
	or.pred  	%p27, %p25, %p26;
	@%p27 bra 	$L__BB3_20;
	ld.global.f32 	%f52, [%rd11+16];
	ld.global.f32 	%f53, [%rd62+12];
	fma.rn.f32 	%f82, %f52, %f53, %f82;
$L__BB3_20:
	add.s64 	%rd63, %rd63, -8;
	add.s32 	%r17, %r17, 8;
	add.s64 	%rd62, %rd62, 32;
	add.s32 	%r18, %r18, 8;
	setp.ne.s64 	%p28, %rd63, 0;
	add.s64 	%rd66, %rd18, 1;
	@%p28 bra 	$L__BB3_4;
	add.s32 	%r20, %r17, -1;
	add.s64 	%rd66, %rd10, 8;
$L__BB3_22:
	and.b64  	%rd45, %rd5, 6;
	setp.lt.u64 	%p29, %rd45, 3;
	@%p29 bra 	$L__BB3_32;
	setp.lt.s64 	%p30, %rd66, 0;
	setp.ge.s64 	%p31, %rd66, %rd33;
	or.pred  	%p32, %p30, %p31;
	mul.wide.s32 	%rd46, %r20, 4;
	add.s64 	%rd24, %rd2, %rd46;
	shl.b64 	%rd47, %rd66, 2;
	add.s64 	%rd25, %rd1, %rd47;
	@%p32 bra 	$L__BB3_25;
	ld.global.f32 	%f54, [%rd24+4];
	ld.global.f32 	%f55, [%rd25];
	fma.rn.f32 	%f82, %f54, %f55, %f82;
$L__BB3_25:
	add.s64 	%rd48, %rd66, 1;
	setp.lt.s64 	%p33, %rd48, 0;
	setp.ge.s64 	%p34, %rd48, %rd33;
	or.pred  	%p35, %p33, %p34;
	@%p35 bra 	$L__BB3_27;
	ld.global.f32 	%f56, [%rd24+8];
	ld.global.f32 	%f57, [%rd25+4];
	fma.rn.f32 	%f82, %f56, %f57, %f82;
$L__BB3_27:
	add.s64 	%rd49, %rd66, 2;
	setp.lt.s64 	%p36, %rd49, 0;
	setp.ge.s64 	%p37, %rd49, %rd33;
	or.pred  	%p38, %p36, %p37;
	@%p38 bra 	$L__BB3_29;
	ld.global.f32 	%f58, [%rd24+12];
	ld.global.f32 	%f59, [%rd25+8];
	fma.rn.f32 	%f82, %f58, %f59, %f82;
$L__BB3_29:
	add.s64 	%rd50, %rd66, 3;
	setp.lt.s64 	%p39, %rd50, 0;
	setp.ge.s64 	%p40, %rd50, %rd33;
	or.pred  	%p41, %p39, %p40;
	@%p41 bra 	$L__BB3_31;
	ld.global.f32 	%f60, [%rd24+16];
	ld.global.f32 	%f61, [%rd25+12];
	fma.rn.f32 	%f82, %f60, %f61, %f82;
$L__BB3_31:
	add.s64 	%rd66, %rd66, 4;
	add.s32 	%r20, %r20, 4;
$L__BB3_32:
	and.b64  	%rd51, %rd34, 1;
	setp.eq.b64 	%p42, %rd51, 1;
	not.pred 	%p43, %p42;
	@%p43 bra 	$L__BB3_38;
	setp.lt.s64 	%p44, %rd66, 0;
	setp.ge.s64 	%p45, %rd66, %rd33;
	or.pred  	%p46, %p44, %p45;
	mul.wide.s32 	%rd52, %r20, 4;
	add.s64 	%rd28, %rd2, %rd52;
	shl.b64 	%rd53, %rd66, 2;
	add.s64 	%rd29, %rd1, %rd53;
	@%p46 bra 	$L__BB3_35;
	ld.global.f32 	%f62, [%rd28+4];
	ld.global.f32 	%f63, [%rd29];
	fma.rn.f32 	%f82, %f62, %f63, %f82;
$L__BB3_35:
	add.s64 	%rd54, %rd66, 1;
	setp.lt.s64 	%p47, %rd54, 0;
	setp.ge.s64 	%p48, %rd54, %rd33;
	or.pred  	%p49, %p47, %p48;
	@%p49 bra 	$L__BB3_37;
	ld.global.f32 	%f64, [%rd28+8];
	ld.global.f32 	%f65, [%rd29+4];
	fma.rn.f32 	%f82, %f64, %f65, %f82;
$L__BB3_37:
	add.s64 	%rd66, %rd66, 2;
	add.s32 	%r20, %r20, 2;
$L__BB3_38:
	setp.lt.s64 	%p50, %rd66, 0;
	setp.ge.s64 	%p51, %rd66, %rd33;
	or.pred  	%p52, %p50, %p51;
	@%p52 bra 	$L__BB3_40;
	mul.wide.s32 	%rd55, %r20, 4;
	add.s64 	%rd56, %rd2, %rd55;
	ld.global.f32 	%f66, [%rd56+4];
	shl.b64 	%rd57, %rd66, 2;
	add.s64 	%rd58, %rd1, %rd57;
	ld.global.f32 	%f67, [%rd58];
	fma.rn.f32 	%f82, %f66, %f67, %f82;
$L__BB3_40:
	cvta.to.global.u64 	%rd59, %rd32;
	shl.b64 	%rd60, %rd3, 2;
	add.s64 	%rd61, %rd59, %rd60;
	st.global.f32 	[%rd61], %f82;
$L__BB3_41:
	ret;

}
	// .globl	_Z14conv1D_stencilPfS_S_l
.visible .entry _Z14conv1D_stencilPfS_S_l(
	.param .u64 .ptr .align 1 _Z14conv1D_stencilPfS_S_l_param_0,
	.param .u64 .ptr .align 1 _Z14conv1D_stencilPfS_S_l_param_1,
	.param .u64 .ptr .align 1 _Z14conv1D_stencilPfS_S_l_param_2,
	.param .u64 _Z14conv1D_stencilPfS_S_l_param_3
)
{
	.reg .pred 	%p<3>;
	.reg .b32 	%r<9>;
	.reg .b32 	%f<56>;
	.reg .b64 	%rd<13>;
	// demoted variable
	.shared .align 4 .b8 _ZZ14conv1D_stencilPfS_S_lE11shared_data[2112];
	ld.param.u64 	%rd2, [_Z14conv1D_stencilPfS_S_l_param_0];
	ld.param.u64 	%rd3, [_Z14conv1D_stencilPfS_S_l_param_1];
	ld.param.u64 	%rd4, [_Z14conv1D_stencilPfS_S_l_param_2];
	ld.param.u64 	%rd5, [_Z14conv1D_stencilPfS_S_l_param_3];
	mov.u32 	%r4, %ctaid.x;
	shl.b32 	%r5, %r4, 9;
	mov.u32 	%r1, %tid.x;
	add.s32 	%r2, %r5, %r1;
	add.s32 	%r6, %r2, -8;
	cvt.u64.u32 	%rd1, %r6;
	setp.le.s64 	%p1, %rd5, %rd1;
	mov.f32 	%f55, 0f00000000;
	@%p1 bra 	$L__BB4_2;
	cvta.to.global.u64 	%rd6, %rd4;
	shl.b64 	%rd7, %rd1, 2;
	add.s64 	%rd8, %rd6, %rd7;
	ld.global.f32 	%f55, [%rd8];
$L__BB4_2:
	shl.b32 	%r7, %r1, 2;
	mov.u32 	%r8, _ZZ14conv1D_stencilPfS_S_lE11shared_data;
	add.s32 	%r3, %r8, %r7;
	st.shared.f32 	[%r3], %f55;
	bar.sync 	0;
	setp.gt.u32 	%p2, %r1, 511;
	@%p2 bra 	$L__BB4_4;
	cvta.to.global.u64 	%rd9, %rd3;
	ld.shared.f32 	%f4, [%r3];
	ld.global.f32 	%f5, [%rd9];
	fma.rn.f32 	%f6, %f4, %f5, 0f00000000;
	ld.shared.f32 	%f7, [%r3+4];
	ld.global.f32 	%f8, [%rd9+4];
	fma.rn.f32 	%f9, %f7, %f8, %f6;
	ld.shared.f32 	%f10, [%r3+8];
	ld.global.f32 	%f11, [%rd9+8];
	fma.rn.f32 	%f12, %f10, %f11, %f9;
	ld.shared.f32 	%f13, [%r3+12];
	ld.global.f32 	%f14, [%rd9+12];
	fma.rn.f32 	%f15, %f13, %f14, %f12;
	ld.shared.f32 	%f16, [%r3+16];
	ld.global.f32 	%f17, [%rd9+16];
	fma.rn.f32 	%f18, %f16, %f17, %f15;
	ld.shared.f32 	%f19, [%r3+20];
	ld.global.f32 	%f20, [%rd9+20];
	fma.rn.f32 	%f21, %f19, %f20, %f18;
	ld.shared.f32 	%f22, [%r3+24];
	ld.global.f32 	%f23, [%rd9+24];
	fma.rn.f32 	%f24, %f22, %f23, %f21;
	ld.shared.f32 	%f25, [%r3+28];
	ld.global.f32 	%f26, [%rd9+28];
	fma.rn.f32 	%f27, %f25, %f26, %f24;
	ld.shared.f32 	%f28, [%r3+32];
	ld.global.f32 	%f29, [%rd9+32];
	fma.rn.f32 	%f30, %f28, %f29, %f27;
	ld.shared.f32 	%f31, [%r3+36];
	ld.global.f32 	%f32, [%rd9+36];
	fma.rn.f32 	%f33, %f31, %f32, %f30;
	ld.shared.f32 	%f34, [%r3+40];
	ld.global.f32 	%f35, [%rd9+40];
	fma.rn.f32 	%f36, %f34, %f35, %f33;
	ld.shared.f32 	%f37, [%r3+44];
	ld.global.f32 	%f38, [%rd9+44];
	fma.rn.f32 	%f39, %f37, %f38, %f36;
	ld.shared.f32 	%f40, [%r3+48];
	ld.global.f32 	%f41, [%rd9+48];
	fma.rn.f32 	%f42, %f40, %f41, %f39;
	ld.shared.f32 	%f43, [%r3+52];
	ld.global.f32 	%f44, [%rd9+52];
	fma.rn.f32 	%f45, %f43, %f44, %f42;
	ld.shared.f32 	%f46, [%r3+56];
	ld.global.f32 	%f47, [%rd9+56];
	fma.rn.f32 	%f48, %f46, %f47, %f45;
	ld.shared.f32 	%f49, [%r3+60];
	ld.global.f32 	%f50, [%rd9+60];
	fma.rn.f32 	%f51, %f49, %f50, %f48;
	ld.shared.f32 	%f52, [%r3+64];
	ld.global.f32 	%f53, [%rd9+64];
	fma.rn.f32 	%f54, %f52, %f53, %f51;
	cvta.to.global.u64 	%rd10, %rd2;
	mul.wide.u32 	%rd11, %r2, 4;
	add.s64 	%rd12, %rd10, %rd11;
	st.global.f32 	[%rd12], %f54;
$L__BB4_4:
	ret;

}


// ===== COMPILED SASS (sm_100) =====

	.target	sm_100

	.elftype	@"ET_EXEC"


//--------------------- .note.nv.tkinfo           --------------------------
	.section	.note.nv.tkinfo,"",@"SHT_NOTE"
	.sectionflags	@"SHF_NOTE_NV_TKINFO"
	.tkinfo
        /*0018*/ 	.word	0x00000002
        /*0030*/ 	.string	""
        /*0030*/ 	.string	"ptxas"
        /*0030*/ 	.string	"Cuda compilation tools, release 13.0, V13.0.88"
        /*0030*/ 	.string	"Build cuda_13.0.r13.0/compiler.36424714_0"
        /*0030*/ 	.string	"-arch sm_100 -m 64 "



//--------------------- .note.nv.cuinfo           --------------------------
	.section	.note.nv.cuinfo,"",@"SHT_NOTE"
	.sectionflags	@"SHF_NOTE_NV_CUINFO"
        /*0018*/ 	.short	0x0002
        /*001a*/ 	.short	0x0064
        /*001c*/ 	.short	0x0082
	.zero		2


//--------------------- .nv.info                  --------------------------
	.section	.nv.info,"",@"SHT_CUDA_INFO"
	.align	4


	//----- nvinfo : EIATTR_REGCOUNT
	.align		4
        /*0000*/ 	.byte	0x04, 0x2f
        /*0002*/ 	.short	(.L_2 - .L_1)
	.align		4
.L_1:
        /*0004*/ 	.word	index@(_Z14generate_inputPfl)
        /*0008*/ 	.word	0x0000000a


	//----- nvinfo : EIATTR_FRAME_SIZE
	.align		4
.L_2:
        /*000c*/ 	.byte	0x04, 0x11
        /*000e*/ 	.short	(.L_4 - .L_3)
	.align		4
.L_3:
        /*0010*/ 	.word	index@(_Z14generate_inputPfl)
        /*0014*/ 	.word	0x00000000


	//----- nvinfo : EIATTR_REGCOUNT
	.align		4
.L_4:
        /*0018*/ 	.byte	0x04, 0x2f
        /*001a*/ 	.short	(.L_6 - .L_5)
	.align		4
.L_5:
        /*001c*/ 	.word	index@(_Z13generate_maskPfl)
        /*0020*/ 	.word	0x0000000a


	//----- nvinfo : EIATTR_FRAME_SIZE
	.align		4
.L_6:
        /*0024*/ 	.byte	0x04, 0x11
        /*0026*/ 	.short	(.L_8 - .L_7)
	.align		4
.L_7:
        /*0028*/ 	.word	index@(_Z13generate_maskPfl)
        /*002c*/ 	.word	0x00000000


	//----- nvinfo : EIATTR_REGCOUNT
	.align		4
.L_8:
        /*0030*/ 	.byte	0x04, 0x2f
        /*0032*/ 	.short	(.L_10 - .L_9)
	.align		4
.L_9:
        /*0034*/ 	.word	index@(_Z12check_outputPfllPy)
        /*0038*/ 	.word	0x00000018


	//----- nvinfo : EIATTR_FRAME_SIZE
	.align		4
.L_10:
        /*003c*/ 	.byte	0x04, 0x11
        /*003e*/ 	.short	(.L_12 - .L_11)
	.align		4
.L_11:
        /*0040*/ 	.word	index@($__internal_0_$__cuda_sm3x_div_rn_noftz_f32_slowpath)
        /*0044*/ 	.word	0x00000018


	//----- nvinfo : EIATTR_FRAME_SIZE
	.align		4
.L_12:
        /*0048*/ 	.byte	0x04, 0x11
        /*004a*/ 	.short	(.L_14 - .L_13)
	.align		4
.L_13:
        /*004c*/ 	.word	index@(_Z12check_outputPfllPy)
        /*0050*/ 	.word	0x00000018


	//----- nvinfo : EIATTR_REGCOUNT
	.align		4
.L_14:
        /*0054*/ 	.byte	0x04, 0x2f
        /*0056*/ 	.short	(.L_16 - .L_15)
	.align		4
.L_15:
        /*0058*/ 	.word	index@(_Z6conv1DPfS_S_ll)
        /*005c*/ 	.word	0x00000020


	//----- nvinfo : EIATTR_FRAME_SIZE
	.align		4
.L_16:
        /*0060*/ 	.byte	0x04, 0x11
        /*0062*/ 	.short	(.L_18 - .L_17)
	.align		4
.L_17:
        /*0064*/ 	.word	index@(_Z6conv1DPfS_S_ll)
        /*0068*/ 	.word	0x00000000


	//----- nvinfo : EIATTR_REGCOUNT
	.align		4
.L_18:
        /*006c*/ 	.byte	0x04, 0x2f
        /*006e*/ 	.short	(.L_20 - .L_19)
	.align		4
.L_19:
        /*0070*/ 	.word	index@(_Z14conv1D_stencilPfS_S_l)
        /*0074*/ 	.word	0x0000001f


	//----- nvinfo : EIATTR_FRAME_SIZE
	.align		4
.L_20:
        /*0078*/ 	.byte	0x04, 0x11
        /*007a*/ 	.short	(.L_22 - .L_21)
	.align		4
.L_21:
        /*007c*/ 	.word	index@(_Z14conv1D_stencilPfS_S_l)
        /*0080*/ 	.word	0x00000000


	//----- nvinfo : EIATTR_MIN_STACK_SIZE
	.align		4
.L_22:
        /*0084*/ 	.byte	0x04, 0x12
        /*0086*/ 	.short	(.L_24 - .L_23)
	.align		4
.L_23:
        /*0088*/ 	.word	index@(_Z14conv1D_stencilPfS_S_l)
        /*008c*/ 	.word	0x00000000


	//----- nvinfo : EIATTR_MIN_STACK_SIZE
	.align		4
.L_24:
        /*0090*/ 	.byte	0x04, 0x12
        /*0092*/ 	.short	(.L_26 - .L_25)
	.align		4
.L_25:
        /*0094*/ 	.word	index@(_Z6conv1DPfS_S_ll)
        /*0098*/ 	.word	0x00000000


	//----- nvinfo : EIATTR_MIN_STACK_SIZE
	.align		4
.L_26:
        /*009c*/ 	.byte	0x04, 0x12
        /*009e*/ 	.short	(.L_28 - .L_27)
	.align		4
.L_27:
        /*00a0*/ 	.word	index@(_Z12check_outputPfllPy)
        /*00a4*/ 	.word	0x00000018


	//----- nvinfo : EIATTR_MIN_STACK_SIZE
	.align		4
.L_28:
        /*00a8*/ 	.byte	0x04, 0x12
        /*00aa*/ 	.short	(.L_30 - .L_29)
	.align		4
.L_29:
        /*00ac*/ 	.word	index@(_Z13generate_maskPfl)
        /*00b0*/ 	.word	0x00000000


	//----- nvinfo : EIATTR_MIN_STACK_SIZE
	.align		4
.L_30:
        /*00b4*/ 	.byte	0x04, 0x12
        /*00b6*/ 	.short	(.L_32 - .L_31)
	.align		4
.L_31:
        /*00b8*/ 	.word	index@(_Z14generate_inputPfl)
        /*00bc*/ 	.word	0x00000000
.L_32:


//--------------------- .nv.compat                --------------------------
	.section	.nv.compat,"",@"SHT_CUDA_COMPAT_INFO"
	.align	4
        /*0000*/ 	.byte	0x02, 0x09, 0x00, 0x00, 0x02, 0x02, 0x01, 0x00, 0x02, 0x05, 0x05, 0x00, 0x03, 0x07, 0x01, 0x01
        /*0010*/ 	.byte	0x02, 0x03, 0x00, 0x00, 0x02, 0x06, 0x01, 0x00, 0x04, 0x0b, 0x08, 0x00, 0x01, 0x00, 0x00, 0x00
        /*0020*/ 	.byte	0x00, 0x00, 0x00, 0x00


//--------------------- .nv.info._Z14conv1D_stencilPfS_S_l --------------------------
	.section	.nv.info._Z14conv1D_stencilPfS_S_l,"",@"SHT_CUDA_INFO"
	.sectionflags	@""
	.align	4


	//----- nvinfo : EIATTR_CUDA_API_VERSION
	.align		4
        /*0000*/ 	.byte	0x04, 0x37
        /*0002*/ 	.short	(.L_34 - .L_33)
.L_33:
        /*0004*/ 	.word	0x00000082


	//----- nvinfo : EIATTR_KPARAM_INFO
	.align		4
.L_34:
        /*0008*/ 	.byte	0x04, 0x17
        /*000a*/ 	.short	(.L_36 - .L_35)
.L_35:
        /*000c*/ 	.word	0x00000000
        /*0010*/ 	.short	0x0003
        /*0012*/ 	.short	0x0018
        /*0014*/ 	.byte	0x00, 0xf0, 0x21, 0x00


	//----- nvinfo : EIATTR_KPARAM_INFO
	.align		4
.L_36:
        /*0018*/ 	.byte	0x04, 0x17
        /*001a*/ 	.short	(.L_38 - .L_37)
.L_37:
        /*001c*/ 	.word	0x00000000
        /*0020*/ 	.short	0x0002
        /*0022*/ 	.short	0x0010
        /*0024*/ 	.byte	0x00, 0xf5, 0x21, 0x00


	//----- nvinfo : EIATTR_KPARAM_INFO
	.align		4
.L_38:
        /*0028*/ 	.byte	0x04, 0x17
        /*002a*/ 	.short	(.L_40 - .L_39)
.L_39:
        /*002c*/ 	.word	0x00000000
        /*0030*/ 	.short	0x0001
        /*0032*/ 	.short	0x0008
        /*0034*/ 	.byte	0x00, 0xf5, 0x21, 0x00


	//----- nvinfo : EIATTR_KPARAM_INFO
	.align		4
.L_40:
        /*0038*/ 	.byte	0x04, 0x17
        /*003a*/ 	.short	(.L_42 - .L_41)
.L_41:
        /*003c*/ 	.word	0x00000000
        /*0040*/ 	.short	0x0000
        /*0042*/ 	.short	0x0000
        /*0044*/ 	.byte	0x00, 0xf5, 0x21, 0x00


	//----- nvinfo : EIATTR_SPARSE_MMA_MASK
	.align		4
.L_42:
        /*0048*/ 	.byte	0x03, 0x50
        /*004a*/ 	.short	0x0000


	//----- nvinfo : EIATTR_MAXREG_COUNT
	.align		4
        /*004c*/ 	.byte	0x03, 0x1b
        /*004e*/ 	.short	0x00ff


	//----- nvinfo : EIATTR_NUM_BARRIERS
	.align		4
        /*0050*/ 	.byte	0x02, 0x4c
        /*0052*/ 	.byte	0x01
	.zero		1


	//----- nvinfo : EIATTR_MERCURY_ISA_VERSION
	.align		4
        /*0054*/ 	.byte	0x03, 0x5f
        /*0056*/ 	.short	0x0101


	//----- nvinfo : EIATTR_VRC_CTA_INIT_COUNT
	.align		4
        /*0058*/ 	.byte	0x02, 0x4a
	.zero		1
	.zero		1


	//----- nvinfo : EIATTR_EXIT_INSTR_OFFSETS
	.align		4
        /*005c*/ 	.byte	0x04, 0x1c
        /*005e*/ 	.short	(.L_44 - .L_43)


	//   ....[0]....
.L_43:
        /*0060*/ 	.word	0x00000150


	//   ....[1]....
        /*0064*/ 	.word	0x000004d0


	//----- nvinfo : EIATTR_CBANK_PARAM_SIZE
	.align		4
.L_44:
        /*0068*/ 	.byte	0x03, 0x19
        /*006a*/ 	.short	0x0020


	//----- nvinfo : EIATTR_PARAM_CBANK
	.align		4
        /*006c*/ 	.byte	0x04, 0x0a
        /*006e*/ 	.short	(.L_46 - .L_45)
	.align		4
.L_45:
        /*0070*/ 	.word	index@(.nv.constant0._Z14conv1D_stencilPfS_S_l)
        /*0074*/ 	.short	0x0380
        /*0076*/ 	.short	0x0020


	//----- nvinfo : EIATTR_SW_WAR
	.align		4
.L_46:
        /*0078*/ 	.byte	0x04, 0x36
        /*007a*/ 	.short	(.L_48 - .L_47)
.L_47:
        /*007c*/ 	.word	0x00000008
.L_48:


//--------------------- .nv.info._Z6conv1DPfS_S_ll --------------------------
	.section	.nv.info._Z6conv1DPfS_S_ll,"",@"SHT_CUDA_INFO"
	.sectionflags	@""
	.align	4


	//----- nvinfo : EIATTR_CUDA_API_VERSION
	.align		4
        /*0000*/ 	.byte	0x04, 0x37
        /*0002*/ 	.short	(.L_50 - .L_49)
.L_49:
        /*0004*/ 	.word	0x00000082


	//----- nvinfo : EIATTR_KPARAM_INFO
	.align		4
.L_50:
        /*0008*/ 	.byte	0x04, 0x17
        /*000a*/ 	.short	(.L_52 - .L_51)
.L_51:
        /*000c*/ 	.word	0x00000000
        /*0010*/ 	.short	0x0004
        /*0012*/ 	.short	0x0020
        /*0014*/ 	.byte	0x00, 0xf0, 0x21, 0x00


	//----- nvinfo : EIATTR_KPARAM_INFO
	.align		4
.L_52:
        /*0018*/ 	.byte	0x04, 0x17
        /*001a*/ 	.short	(.L_54 - .L_53)
.L_53:
        /*001c*/ 	.word	0x00000000
        /*0020*/ 	.short	0x0003
        /*0022*/ 	.short	0x0018
        /*0024*/ 	.byte	0x00, 0xf0, 0x21, 0x00


	//----- nvinfo : EIATTR_KPARAM_INFO
	.align		4
.L_54:
        /*0028*/ 	.byte	0x04, 0x17
        /*002a*/ 	.short	(.L_56 - .L_55)
.L_55:
        /*002c*/ 	.word	0x00000000
        /*0030*/ 	.short	0x0002
        /*0032*/ 	.short	0x0010
        /*0034*/ 	.byte	0x00, 0xf5, 0x21, 0x00


	//----- nvinfo : EIATTR_KPARAM_INFO
	.align		4
.L_56:
        /*0038*/ 	.byte	0x04, 0x17
        /*003a*/ 	.short	(.L_58 - .L_57)
.L_57:
        /*003c*/ 	.word	0x00000000
        /*0040*/ 	.short	0x0001
        /*0042*/ 	.short	0x0008
        /*0044*/ 	.byte	0x00, 0xf5, 0x21, 0x00


	//----- nvinfo : EIATTR_KPARAM_INFO
	.align		4
.L_58:
        /*0048*/ 	.byte	0x04, 0x17
        /*004a*/ 	.short	(.L_60 - .L_59)
.L_59:
        /*004c*/ 	.word	0x00000000
        /*0050*/ 	.short	0x0000
        /*0052*/ 	.short	0x0000
        /*0054*/ 	.byte	0x00, 0xf5, 0x21, 0x00


	//----- nvinfo : EIATTR_SPARSE_MMA_MASK
	.align		4
.L_60:
        /*0058*/ 	.byte	0x03, 0x50
        /*005a*/ 	.short	0x0000


	//----- nvinfo : EIATTR_MAXREG_COUNT
	.align		4
        /*005c*/ 	.byte	0x03, 0x1b
        /*005e*/ 	.short	0x00ff


	//----- nvinfo : EIATTR_MERCURY_ISA_VERSION
	.align		4
        /*0060*/ 	.byte	0x03, 0x5f
        /*0062*/ 	.short	0x0101


	//----- nvinfo : EIATTR_VRC_CTA_INIT_COUNT
	.align		4
        /*0064*/ 	.byte	0x02, 0x4a
	.zero		1
	.zero		1


	//----- nvinfo : EIATTR_EXIT_INSTR_OFFSETS
	.align		4
        /*0068*/ 	.byte	0x04, 0x1c
        /*006a*/ 	.short	(.L_62 - .L_61)


	//   ....[0]....
.L_61:
        /*006c*/ 	.word	0x000000b0


	//   ....[1]....
        /*0070*/ 	.word	0x00000d10


	//----- nvinfo : EIATTR_CRS_STACK_SIZE
	.align		4
.L_62:
        /*0074*/ 	.byte	0x04, 0x1e
        /*0076*/ 	.short	(.L_64 - .L_63)
.L_63:
        /*0078*/ 	.word	0x00000000


	//----- nvinfo : EIATTR_CBANK_PARAM_SIZE
	.align		4
.L_64:
        /*007c*/ 	.byte	0x03, 0x19
        /*007e*/ 	.short	0x0028


	//----- nvinfo : EIATTR_PARAM_CBANK
	.align		4
        /*0080*/ 	.byte	0x04, 0x0a
        /*0082*/ 	.short	(.L_66 - .L_65)
	.align		4
.L_65:
        /*0084*/ 	.word	index@(.nv.constant0._Z6conv1DPfS_S_ll)
        /*0088*/ 	.short	0x0380
        /*008a*/ 	.short	0x0028


	//----- nvinfo : EIATTR_SW_WAR
	.align		4
.L_66:
        /*008c*/ 	.byte	0x04, 0x36
        /*008e*/ 	.short	(.L_68 - .L_67)
.L_67:
        /*0090*/ 	.word	0x00000008
.L_68:


//--------------------- .nv.info._Z12check_outputPfllPy --------------------------
	.section	.nv.info._Z12check_outputPfllPy,"",@"SHT_CUDA_INFO"
	.sectionflags	@""
	.align	4


	//----- nvinfo : EIATTR_CUDA_API_VERSION
	.align		4
        /*0000*/ 	.byte	0x04, 0x37
        /*0002*/ 	.short	(.L_70 - .L_69)
.L_69:
        /*0004*/ 	.word	0x00000082


	//----- nvinfo : EIATTR_KPARAM_INFO
	.align		4
.L_70:
        /*0008*/ 	.byte	0x04, 0x17
        /*000a*/ 	.short	(.L_72 - .L_71)
.L_71:
        /*000c*/ 	.word	0x00000000
        /*0010*/ 	.short	0x0003
        /*0012*/ 	.short	0x0018
        /*0014*/ 	.byte	0x00, 0xf5, 0x21, 0x00


	//----- nvinfo : EIATTR_KPARAM_INFO
	.align		4
.L_72:
        /*0018*/ 	.byte	0x04, 0x17
        /*001a*/ 	.short	(.L_74 - .L_73)
.L_73:
        /*001c*/ 	.word	0x00000000
        /*0020*/ 	.short	0x0002
        /*0022*/ 	.short	0x0010
        /*0024*/ 	.byte	0x00, 0xf0, 0x21, 0x00


	//----- nvinfo : EIATTR_KPARAM_INFO
	.align		4
.L_74:
        /*0028*/ 	.byte	0x04, 0x17
        /*002a*/ 	.short	(.L_76 - .L_75)
.L_75:
        /*002c*/ 	.word	0x00000000
        /*0030*/ 	.short	0x0001
        /*0032*/ 	.short	0x0008
        /*0034*/ 	.byte	0x00, 0xf0, 0x21, 0x00


	//----- nvinfo : EIATTR_KPARAM_INFO
	.align		4
.L_76:
        /*0038*/ 	.byte	0x04, 0x17
        /*003a*/ 	.short	(.L_78 - .L_77)
.L_77:
        /*003c*/ 	.word	0x00000000
        /*0040*/ 	.short	0x0000
        /*0042*/ 	.short	0x0000
        /*0044*/ 	.byte	0x00, 0xf5, 0x21, 0x00


	//----- nvinfo : EIATTR_SPARSE_MMA_MASK
	.align		4
.L_78:
        /*0048*/ 	.byte	0x03, 0x50
        /*004a*/ 	.short	0x0000


	//----- nvinfo : EIATTR_MAXREG_COUNT
	.align		4
        /*004c*/ 	.byte	0x03, 0x1b
        /*004e*/ 	.short	0x00ff


	//----- nvinfo : EIATTR_EXTERNS
	.align		4
        /*0050*/ 	.byte	0x04, 0x0f
        /*0052*/ 	.short	(.L_80 - .L_79)


	//   ....[0]....
	.align		4
.L_79:
        /*0054*/ 	.word	index@(vprintf)


	//----- nvinfo : EIATTR_MERCURY_ISA_VERSION
	.align		4
.L_80:
        /*0058*/ 	.byte	0x03, 0x5f
        /*005a*/ 	.short	0x0101


	//----- nvinfo : EIATTR_INT_WARP_WIDE_INSTR_OFFSETS
	.align		4
        /*005c*/ 	.byte	0x04, 0x31
        /*005e*/ 	.short	(.L_82 - .L_81)


	//   ....[0]....
.L_81:
        /*0060*/ 	.word	0x000007c0


	//   ....[1]....
        /*0064*/ 	.word	0x000008c0


	//   ....[2]....
        /*0068*/ 	.word	0x000008d0


	//----- nvinfo : EIATTR_VRC_CTA_INIT_COUNT
	.align		4
.L_82:
        /*006c*/ 	.byte	0x02, 0x4a
	.zero		1
	.zero		1


	//----- nvinfo : EIATTR_SYSCALL_OFFSETS
	.align		4
        /*0070*/ 	.byte	0x04, 0x46
        /*0072*/ 	.short	(.L_84 - .L_83)


	//   ....[0]....
.L_83:
        /*0074*/ 	.word	0x000009e0


	//----- nvinfo : EIATTR_EXIT_INSTR_OFFSETS
	.align		4
.L_84:
        /*0078*/ 	.byte	0x04, 0x1c
        /*007a*/ 	.short	(.L_86 - .L_85)


	//   ....[0]....
.L_85:
        /*007c*/ 	.word	0x000000e0


	//   ....[1]....
        /*0080*/ 	.word	0x000007a0


	//   ....[2]....
        /*0084*/ 	.word	0x00000920


	//   ....[3]....
        /*0088*/ 	.word	0x000009f0


	//----- nvinfo : EIATTR_CRS_STACK_SIZE
	.align		4
.L_86:
        /*008c*/ 	.byte	0x04, 0x1e
        /*008e*/ 	.short	(.L_88 - .L_87)
.L_87:
        /*0090*/ 	.word	0x00000000


	//----- nvinfo : EIATTR_CBANK_PARAM_SIZE
	.align		4
.L_88:
        /*0094*/ 	.byte	0x03, 0x19
        /*0096*/ 	.short	0x0020


	//----- nvinfo : EIATTR_PARAM_CBANK
	.align		4
        /*0098*/ 	.byte	0x04, 0x0a
        /*009a*/ 	.short	(.L_90 - .L_89)
	.align		4
.L_89:
        /*009c*/ 	.word	index@(.nv.constant0._Z12check_outputPfllPy)
        /*00a0*/ 	.short	0x0380
        /*00a2*/ 	.short	0x0020


	//----- nvinfo : EIATTR_SW_WAR
	.align		4
.L_90:
        /*00a4*/ 	.byte	0x04, 0x36
        /*00a6*/ 	.short	(.L_92 - .L_91)
.L_91:
        /*00a8*/ 	.word	0x00000008
.L_92:


//--------------------- .nv.info._Z13generate_maskPfl --------------------------
	.section	.nv.info._Z13generate_maskPfl,"",@"SHT_CUDA_INFO"
	.sectionflags	@""
	.align	4


	//----- nvinfo : EIATTR_CUDA_API_VERSION
	.align		4
        /*0000*/ 	.byte	0x04, 0x37
        /*0002*/ 	.short	(.L_94 - .L_93)
.L_93:
        /*0004*/ 	.word	0x00000082


	//----- nvinfo : EIATTR_KPARAM_INFO
	.align		4
.L_94:
        /*0008*/ 	.byte	0x04, 0x17
        /*000a*/ 	.short	(.L_96 - .L_95)
.L_95:
        /*000c*/ 	.word	0x00000000
        /*0010*/ 	.short	0x0001
        /*0012*/ 	.short	0x0008
        /*0014*/ 	.byte	0x00, 0xf0, 0x21, 0x00


	//----- nvinfo : EIATTR_KPARAM_INFO
	.align		4
.L_96:
        /*0018*/ 	.byte	0x04, 0x17
        /*001a*/ 	.short	(.L_98 - .L_97)
.L_97:
        /*001c*/ 	.word	0x00000000
        /*0020*/ 	.short	0x0000
        /*0022*/ 	.short	0x0000
        /*0024*/ 	.byte	0x00, 0xf5, 0x21, 0x00


	//----- nvinfo : EIATTR_SPARSE_MMA_MASK
	.align		4
.L_98:
        /*0028*/ 	.byte	0x03, 0x50
        /*002a*/ 	.short	0x0000


	//----- nvinfo : EIATTR_MAXREG_COUNT
	.align		4
        /*002c*/ 	.byte	0x03, 0x1b
        /*002e*/ 	.short	0x00ff


	//----- nvinfo : EIATTR_MERCURY_ISA_VERSION
	.align		4
        /*0030*/ 	.byte	0x03, 0x5f
        /*0032*/ 	.short	0x0101


	//----- nvinfo : EIATTR_VRC_CTA_INIT_COUNT
	.align		4
        /*0034*/ 	.byte	0x02, 0x4a
	.zero		1
	.zero		1


	//----- nvinfo : EIATTR_EXIT_INSTR_OFFSETS
	.align		4
        /*0038*/ 	.byte	0x04, 0x1c
        /*003a*/ 	.short	(.L_100 - .L_99)


	//   ....[0]....
.L_99:
        /*003c*/ 	.word	0x00000160


	//   ....[1]....
        /*0040*/ 	.word	0x00000200


	//----- nvinfo : EIATTR_CRS_STACK_SIZE
	.align		4
.L_100:
        /*0044*/ 	.byte	0x04, 0x1e
        /*0046*/ 	.short	(.L_102 - .L_101)
.L_101:
        /*0048*/ 	.word	0x00000000


	//----- nvinfo : EIATTR_CBANK_PARAM_SIZE
	.align		4
.L_102:
        /*004c*/ 	.byte	0x03, 0x19
        /*004e*/ 	.short	0x0010


	//----- nvinfo : EIATTR_PARAM_CBANK
	.align		4
        /*0050*/ 	.byte	0x04, 0x0a
        /*0052*/ 	.short	(.L_104 - .L_103)
	.align		4
.L_103:
        /*0054*/ 	.word	index@(.nv.constant0._Z13generate_maskPfl)
        /*0058*/ 	.short	0x0380
        /*005a*/ 	.short	0x0010


	//----- nvinfo : EIATTR_SW_WAR
	.align		4
.L_104:
        /*005c*/ 	.byte	0x04, 0x36
        /*005e*/ 	.short	(.L_106 - .L_105)
.L_105:
        /*0060*/ 	.word	0x00000008
.L_106:


//--------------------- .nv.info._Z14generate_inputPfl --------------------------
	.section	.nv.info._Z14generate_inputPfl,"",@"SHT_CUDA_INFO"
	.sectionflags	@""
	.align	4


	//----- nvinfo : EIATTR_CUDA_API_VERSION
	.align		4
        /*0000*/ 	.byte	0x04, 0x37
        /*0002*/ 	.short	(.L_108 - .L_107)
.L_107:
        /*0004*/ 	.word	0x00000082


	//----- nvinfo : EIATTR_KPARAM_INFO
	.align		4
.L_108:
        /*0008*/ 	.byte	0x04, 0x17
        /*000a*/ 	.short	(.L_110 - .L_109)
.L_109:
        /*000c*/ 	.word	0x00000000
        /*0010*/ 	.short	0x0001
        /*0012*/ 	.short	0x0008
        /*0014*/ 	.byte	0x00, 0xf0, 0x21, 0x00


	//----- nvinfo : EIATTR_KPARAM_INFO
	.align		4
.L_110:
        /*0018*/ 	.byte	0x04, 0x17
        /*001a*/ 	.short	(.L_112 - .L_111)
.L_111:
        /*001c*/ 	.word	0x00000000
        /*0020*/ 	.short	0x0000
        /*0022*/ 	.short	0x0000
        /*0024*/ 	.byte	0x00, 0xf5, 0x21, 0x00


	//----- nvinfo : EIATTR_SPARSE_MMA_MASK
	.align		4
.L_112:
        /*0028*/ 	.byte	0x03, 0x50
        /*002a*/ 	.short	0x0000


	//----- nvinfo : EIATTR_MAXREG_COUNT
	.align		4
        /*002c*/ 	.byte	0x03, 0x1b
        /*002e*/ 	.short	0x00ff


	//----- nvinfo : EIATTR_MERCURY_ISA_VERSION
	.align		4
        /*0030*/ 	.byte	0x03, 0x5f
        /*0032*/ 	.short	0x0101


	//----- nvinfo : EIATTR_VRC_CTA_INIT_COUNT
	.align		4
        /*0034*/ 	.byte	0x02, 0x4a
	.zero		1
	.zero		1


	//----- nvinfo : EIATTR_EXIT_INSTR_OFFSETS
	.align		4
        /*0038*/ 	.byte	0x04, 0x1c
        /*003a*/ 	.short	(.L_114 - .L_113)


	//   ....[0]....
.L_113:
        /*003c*/ 	.word	0x00000090


	//   ....[1]....
        /*0040*/ 	.word	0x00000120


	//----- nvinfo : EIATTR_CBANK_PARAM_SIZE
	.align		4
.L_114:
        /*0044*/ 	.byte	0x03, 0x19
        /*0046*/ 	.short	0x0010


	//----- nvinfo : EIATTR_PARAM_CBANK
	.align		4
        /*0048*/ 	.byte	0x04, 0x0a
        /*004a*/ 	.short	(.L_116 - .L_115)
	.align		4
.L_115:
        /*004c*/ 	.word	index@(.nv.constant0._Z14generate_inputPfl)
        /*0050*/ 	.short	0x0380
        /*0052*/ 	.short	0x0010


	//----- nvinfo : EIATTR_SW_WAR
	.align		4
.L_116:
        /*0054*/ 	.byte	0x04, 0x36
        /*0056*/ 	.short	(.L_118 - .L_117)
.L_117:
        /*0058*/ 	.word	0x00000008
.L_118:


//--------------------- .nv.callgraph             --------------------------
	.section	.nv.callgraph,"",@"SHT_CUDA_CALLGRAPH"
	.align	4
	.sectionentsize	8
	.align		4
        /*0000*/ 	.word	0x00000000
	.align		4
        /*0004*/ 	.word	0xffffffff
	.align		4
        /*0008*/ 	.word	index@(_Z12check_outputPfllPy)
	.align		4
        /*000c*/ 	.word	index@(vprintf)
	.align		4
        /*0010*/ 	.word	0x00000000
	.align		4
        /*0014*/ 	.word	0xfffffffe
	.align		4
        /*0018*/ 	.word	0x00000000
	.align		4
        /*001c*/ 	.word	0xfffffffd
	.align		4
        /*0020*/ 	.word	0x00000000
	.align		4
        /*0024*/ 	.word	0xfffffffc


//--------------------- .nv.constant4             --------------------------
	.section	.nv.constant4,"a",@progbits
	.align	8
	.align		8
.nv.constant4:
        /*0000*/ 	.dword	$str
	.align		8
        /*0008*/ 	.dword	vprintf


//--------------------- .text._Z14conv1D_stencilPfS_S_l --------------------------
	.section	.text._Z14conv1D_stencilPfS_S_l,"ax",@progbits
	.align	128
        .global         _Z14conv1D_stencilPfS_S_l
        .type           _Z14conv1D_stencilPfS_S_l,@function
        .size           _Z14conv1D_stencilPfS_S_l,(.L_x_36 - _Z14conv1D_stencilPfS_S_l)
        .other          _Z14conv1D_stencilPfS_S_l,@"STO_CUDA_ENTRY STV_DEFAULT"
_Z14conv1D_stencilPfS_S_l:
.text._Z14conv1D_stencilPfS_S_l:
[----:B------:R-:W-:Y:S01]  /*0000*/  LDC R1, c[0x0][0x37c] ;  /* 0x0000df00ff017b82 */ /* 0x000fe20000000800 */
[----:B------:R-:W0:Y:S01]  /*0010*/  S2R R5, SR_CTAID.X ;  /* 0x0000000000057919 */ /* 0x000e220000002500 */
[----:B------:R-:W1:Y:S01]  /*0020*/  LDCU.64 UR4, c[0x0][0x398] ;  /* 0x00007300ff0477ac */ /* 0x000e620008000a00 */
[----:B------:R-:W0:Y:S01]  /*0030*/  S2R R4, SR_TID.X ;  /* 0x0000000000047919 */ /* 0x000e220000002100 */
[----:B------:R-:W2:Y:S01]  /*0040*/  LDCU.64 UR6, c[0x0][0x358] ;  /* 0x00006b00ff0677ac */ /* 0x000ea20008000a00 */
[----:B0-----:R-:W-:-:S04]  /*0050*/  LEA R5, R5, R4, 0x9 ;  /* 0x0000000405057211 */ /* 0x001fc800078e48ff */
[----:B------:R-:W-:-:S04]  /*0060*/  IADD3 R0, PT, PT, R5, -0x8, RZ ;  /* 0xfffffff805007810 */ /* 0x000fc80007ffe0ff */
[----:B-1----:R-:W-:-:S04]  /*0070*/  ISETP.GE.U32.AND P0, PT, R0, UR4, PT ;  /* 0x0000000400007c0c */ /* 0x002fc8000bf06070 */
[----:B------:R-:W-:-:S13]  /*0080*/  ISETP.GE.AND.EX P0, PT, RZ, UR5, PT, P0 ;  /* 0x00000005ff007c0c */ /* 0x000fda000bf06300 */
[----:B------:R-:W0:Y:S02]  /*0090*/  @!P0 LDC.64 R2, c[0x0][0x390] ;  /* 0x0000e400ff028b82 */ /* 0x000e240000000a00 */
[----:B0-----:R-:W-:-:S04]  /*00a0*/  @!P0 LEA R2, P1, R0, R2, 0x2 ;  /* 0x0000000200028211 */ /* 0x001fc800078210ff */
[----:B------:R-:W-:Y:S01]  /*00b0*/  @!P0 LEA.HI.X R3, R0, R3, RZ, 0x2, P1 ;  /* 0x0000000300038211 */ /* 0x000fe200008f14ff */
[----:B------:R-:W-:-:S06]  /*00c0*/  HFMA2 R0, -RZ, RZ, 0, 0 ;  /* 0x00000000ff007431 */ /* 0x000fcc00000001ff */
[----:B--2---:R-:W2:Y:S01]  /*00d0*/  @!P0 LDG.E R0, desc[UR6][R2.64] ;  /* 0x0000000602008981 */ /* 0x004ea2000c1e1900 */
[----:B------:R-:W0:Y:S01]  /*00e0*/  S2UR UR5, SR_CgaCtaId ;  /* 0x00000000000579c3 */ /* 0x000e220000008800 */
[----:B------:R-:W-:Y:S01]  /*00f0*/  UMOV UR4, 0x400 ;  /* 0x0000040000047882 */ /* 0x000fe20000000000 */
[----:B------:R-:W-:Y:S01]  /*0100*/  ISETP.GT.U32.AND P0, PT, R4, 0x1ff, PT ;  /* 0x000001ff0400780c */ /* 0x000fe20003f04070 */
[----:B0-----:R-:W-:-:S06]  /*0110*/  ULEA UR4, UR5, UR4, 0x18 ;  /* 0x0000000405047291 */ /* 0x001fcc000f8ec0ff */
[----:B------:R-:W-:-:S05]  /*0120*/  LEA R11, R4, UR4, 0x2 ;  /* 0x00000004040b7c11 */ /* 0x000fca000f8e10ff */
[----:B--2---:R0:W-:Y:S01]  /*0130*/  STS [R11], R0 ;  /* 0x000000000b007388 */ /* 0x0041e20000000800 */
[----:B------:R-:W-:Y:S06]  /*0140*/  BAR.SYNC.DEFER_BLOCKING 0x0 ;  /* 0x0000000000007b1d */ /* 0x000fec0000010000 */
[----:B------:R-:W-:Y:S05]  /*0150*/  @P0 EXIT ;  /* 0x000000000000094d */ /* 0x000fea0003800000 */
[----:B------:R-:W1:Y:S01]  /*0160*/  LDC.64 R2, c[0x0][0x388] ;  /* 0x0000e200ff027b82 */ /* 0x000e620000000a00 */
[----:B0-----:R-:W0:Y:S04]  /*0170*/  LDS R0, [R11] ;  /* 0x000000000b007984 */ /* 0x001e280000000800 */
[----:B------:R-:W2:Y:S04]  /*0180*/  LDS R25, [R11+0x4] ;  /* 0x000004000b197984 */ /* 0x000ea80000000800 */
[----:B------:R-:W3:Y:S04]  /*0190*/  LDS R26, [R11+0x8] ;  /* 0x000008000b1a7984 */ /* 0x000ee80000000800 */
[----:B------:R-:W4:Y:S04]  /*01a0*/  LDS R27, [R11+0xc] ;  /* 0x00000c000b1b7984 */ /* 0x000f280000000800 */
[----:B------:R-:W5:Y:S04]  /*01b0*/  LDS R24, [R11+0x10] ;  /* 0x000010000b187984 */ /* 0x000f680000000800 */
[----:B------:R-:W5:Y:S04]  /*01c0*/  LDS R19, [R11+0x14] ;  /* 0x000014000b137984 */ /* 0x000f680000000800 */
[----:B-1----:R-:W0:Y:S04]  /*01d0*/  LDG.E R21, desc[UR6][R2.64] ;  /* 0x0000000602157981 */ /* 0x002e28000c1e1900 */
[----:B------:R-:W2:Y:S04]  /*01e0*/  LDG.E R28, desc[UR6][R2.64+0x4] ;  /* 0x00000406021c7981 */ /* 0x000ea8000c1e1900 */
[----:B------:R-:W3:Y:S04]  /*01f0*/  LDG.E R23, desc[UR6][R2.64+0x8] ;  /* 0x0000080602177981 */ /* 0x000ee8000c1e1900 */
[----:B------:R-:W4:Y:S04]  /*0200*/  LDG.E R22, desc[UR6][R2.64+0xc] ;  /* 0x00000c0602167981 */ /* 0x000f28000c1e1900 */
[----:B------:R-:W5:Y:S04]  /*0210*/  LDG.E R15, desc[UR6][R2.64+0x10] ;  /* 0x00001006020f7981 */ /* 0x000f68000c1e1900 */
        /* <DEDUP_REMOVED lines=11> */
[----:B------:R1:W5:Y:S04]  /*02d0*/  LDG.E R12, desc[UR6][R2.64+0x40] ;  /* 0x00004006020c7981 */ /* 0x000368000c1e1900 */
[----:B------:R-:W5:Y:S04]  /*02e0*/  LDS R20, [R11+0x18] ;  /* 0x000018000b147984 */ /* 0x000f680000000800 */
[----:B-1----:R-:W-:Y:S04]  /*02f0*/  LDS R3, [R11+0x28] ;  /* 0x000028000b037984 */ /* 0x002fe80000000800 */
[----:B------:R-:W-:Y:S01]  /*0300*/  LDS R2, [R11+0x30] ;  /* 0x000030000b027984 */ /* 0x000fe20000000800 */
[----:B0-----:R-:W-:-:S03]  /*0310*/  FFMA R0, R0, R21, RZ ;  /* 0x0000001500007223 */ /* 0x001fc600000000ff */
[----:B------:R-:W0:Y:S01]  /*0320*/  LDS R21, [R11+0x1c] ;  /* 0x00001c000b157984 */ /* 0x000e220000000800 */
[----:B--2---:R-:W-:-:S03]  /*0330*/  FFMA R25, R25, R28, R0 ;  /* 0x0000001c19197223 */ /* 0x004fc60000000000 */
[----:B------:R-:W1:Y:S01]  /*0340*/  LDS R0, [R11+0x20] ;  /* 0x000020000b007984 */ /* 0x000e620000000800 */
[----:B---3--:R-:W-:-:S03]  /*0350*/  FFMA R26, R26, R23, R25 ;  /* 0x000000171a1a7223 */ /* 0x008fc60000000019 */
[----:B------:R-:W2:Y:S01]  /*0360*/  LDS R25, [R11+0x24] ;  /* 0x000024000b197984 */ /* 0x000ea20000000800 */
[----:B----4-:R-:W-:-:S03]  /*0370*/  FFMA R27, R27, R22, R26 ;  /* 0x000000161b1b7223 */ /* 0x010fc6000000001a */
[----:B------:R-:W3:Y:S01]  /*0380*/  LDS R23, [R11+0x2c] ;  /* 0x00002c000b177984 */ /* 0x000ee20000000800 */
[----:B-----5:R-:W-:-:S03]  /*0390*/  FFMA R24, R24, R15, R27 ;  /* 0x0000000f18187223 */ /* 0x020fc6000000001b */
[----:B------:R-:W4:Y:S01]  /*03a0*/  LDS R27, [R11+0x34] ;  /* 0x000034000b1b7984 */ /* 0x000f220000000800 */
[----:B------:R-:W-:-:S03]  /*03b0*/  FFMA R15, R19, R14, R24 ;  /* 0x0000000e130f7223 */ /* 0x000fc60000000018 */
[----:B------:R-:W5:Y:S01]  /*03c0*/  LDS R22, [R11+0x38] ;  /* 0x000038000b167984 */ /* 0x000f620000000800 */
[----:B------:R-:W-:-:S03]  /*03d0*/  FFMA R20, R20, R13, R15 ;  /* 0x0000000d14147223 */ /* 0x000fc6000000000f */
[----:B------:R-:W5:Y:S01]  /*03e0*/  LDS R19, [R11+0x3c] ;  /* 0x00003c000b137984 */ /* 0x000f620000000800 */
[----:B------:R-:W3:Y:S03]  /*03f0*/  LDC.64 R14, c[0x0][0x380] ;  /* 0x0000e000ff0e7b82 */ /* 0x000ee60000000a00 */
[----:B------:R-:W5:Y:S01]  /*0400*/  LDS R13, [R11+0x40] ;  /* 0x000040000b0d7984 */ /* 0x000f620000000800 */
[----:B0-----:R-:W-:-:S04]  /*0410*/  FFMA R21, R21, R18, R20 ;  /* 0x0000001215157223 */ /* 0x001fc80000000014 */
[----:B-1----:R-:W-:-:S04]  /*0420*/  FFMA R0, R0, R17, R21 ;  /* 0x0000001100007223 */ /* 0x002fc80000000015 */
[----:B--2---:R-:W-:Y:S01]  /*0430*/  FFMA R0, R25, R16, R0 ;  /* 0x0000001019007223 */ /* 0x004fe20000000000 */
[----:B---3--:R-:W-:-:S04]  /*0440*/  IMAD.WIDE.U32 R14, R5, 0x4, R14 ;  /* 0x00000004050e7825 */ /* 0x008fc800078e000e */
[----:B------:R-:W-:-:S04]  /*0450*/  FFMA R0, R3, R4, R0 ;  /* 0x0000000403007223 */ /* 0x000fc80000000000 */
[----:B------:R-:W-:-:S04]  /*0460*/  FFMA R23, R23, R10, R0 ;  /* 0x0000000a17177223 */ /* 0x000fc80000000000 */
[----:B------:R-:W-:-:S04]  /*0470*/  FFMA R2, R2, R9, R23 ;  /* 0x0000000902027223 */ /* 0x000fc80000000017 */
[----:B----4-:R-:W-:-:S04]  /*0480*/  FFMA R27, R27, R8, R2 ;  /* 0x000000081b1b7223 */ /* 0x010fc80000000002 */
[----:B-----5:R-:W-:-:S04]  /*0490*/  FFMA R22, R22, R7, R27 ;  /* 0x0000000716167223 */ /* 0x020fc8000000001b */
[----:B------:R-:W-:-:S04]  /*04a0*/  FFMA R6, R19, R6, R22 ;  /* 0x0000000613067223 */ /* 0x000fc80000000016 */
[----:B------:R-:W-:-:S05]  /*04b0*/  FFMA R13, R13, R12, R6 ;  /* 0x0000000c0d0d7223 */ /* 0x000fca0000000006 */
[----:B------:R-:W-:Y:S01]  /*04c0*/  STG.E desc[UR6][R14.64], R13 ;  /* 0x0000000d0e007986 */ /* 0x000fe2000c101906 */
[----:B------:R-:W-:Y:S05]  /*04d0*/  EXIT ;  /* 0x000000000000794d */ /* 0x000fea0003800000 */
.L_x_0:
[----:B------:R-:W-:-:S00]  /*04e0*/  BRA `(.L_x_0) ;  /* 0xfffffffc00fc7947 */ /* 0x000fc0000383ffff */
[----:B------:R-:W-:-:S00]  /*04f0*/  NOP ;  /* 0x0000000000007918 */ /* 0x000fc00000000000 */
        /* <DEDUP_REMOVED lines=8> */
.L_x_36:


//--------------------- .text._Z6conv1DPfS_S_ll   --------------------------
	.section	.text._Z6conv1DPfS_S_ll,"ax",@progbits
	.align	128
        .global         _Z6conv1DPfS_S_ll
        .type           _Z6conv1DPfS_S_ll,@function
        .size           _Z6conv1DPfS_S_ll,(.L_x_37 - _Z6conv1DPfS_S_ll)
        .other          _Z6conv1DPfS_S_ll,@"STO_CUDA_ENTRY STV_DEFAULT"
_Z6conv1DPfS_S_ll:
.text._Z6conv1DPfS_S_ll:
[----:B------:R-:W-:Y:S01]  /*0000*/  LDC R1, c[0x0][0x37c] ;  /* 0x0000df00ff017b82 */ /* 0x000fe20000000800 */
[----:B------:R-:W0:Y:S07]  /*0010*/  S2R R2, SR_TID.X ;  /* 0x0000000000027919 */ /* 0x000e2e0000002100 */
[----:B------:R-:W0:Y:S01]  /*0020*/  S2UR UR4, SR_CTAID.X ;  /* 0x00000000000479c3 */ /* 0x000e220000002500 */
[----:B------:R-:W1:Y:S01]  /*0030*/  LDCU.64 UR6, c[0x0][0x398] ;  /* 0x00007300ff0677ac */ /* 0x000e620008000a00 */
[----:B------:R-:W-:-:S06]  /*0040*/  IMAD.MOV.U32 R3, RZ, RZ, RZ ;  /* 0x000000ffff037224 */ /* 0x000fcc00078e00ff */
[----:B------:R-:W0:Y:S01]  /*0050*/  LDC R5, c[0x0][0x360] ;  /* 0x0000d800ff057b82 */ /* 0x000e220000000800 */
[----:B-1----:R-:W-:Y:S02]  /*0060*/  IMAD.U32 R12, RZ, RZ, UR6 ;  /* 0x00000006ff0c7e24 */ /* 0x002fe4000f8e00ff */
[----:B------:R-:W-:Y:S02]  /*0070*/  IMAD.U32 R13, RZ, RZ, UR7 ;  /* 0x00000007ff0d7e24 */ /* 0x000fe4000f8e00ff */
[----:B0-----:R-:W-:-:S03]  /*0080*/  IMAD.WIDE.U32 R2, R5, UR4, R2 ;  /* 0x0000000405027c25 */ /* 0x001fc6000f8e0002 */
[----:B------:R-:W-:-:S04]  /*0090*/  ISETP.GE.U32.AND P0, PT, R2, R12, PT ;  /* 0x0000000c0200720c */ /* 0x000fc80003f06070 */
[----:B------:R-:W-:-:S13]  /*00a0*/  ISETP.GE.AND.EX P0, PT, R3, R13, PT, P0 ;  /* 0x0000000d0300720c */ /* 0x000fda0003f06300 */
[----:B------:R-:W-:Y:S05]  /*00b0*/  @P0 EXIT ;  /* 0x000000000000094d */ /* 0x000fea0003800000 */
[----:B------:R-:W0:Y:S01]  /*00c0*/  LDCU.64 UR10, c[0x0][0x3a0] ;  /* 0x00007400ff0a77ac */ /* 0x000e220008000a00 */
[----:B------:R-:W-:Y:S01]  /*00d0*/  BSSY.RECONVERGENT B0, `(.L_x_1) ;  /* 0x00000bf000007945 */ /* 0x000fe20003800200 */
[----:B------:R-:W1:Y:S01]  /*00e0*/  LDCU.64 UR8, c[0x0][0x358] ;  /* 0x00006b00ff0877ac */ /* 0x000e620008000a00 */
[C---:B0-----:R-:W-:Y:S02]  /*00f0*/  IADD3 R11, P1, PT, R2.reuse, -UR10, RZ ;  /* 0x8000000a020b7c10 */ /* 0x041fe4000ff3e0ff */
[----:B------:R-:W-:Y:S02]  /*0100*/  IADD3 R0, P2, PT, R2, UR10, RZ ;  /* 0x0000000a02007c10 */ /* 0x000fe4000ff5e0ff */
[----:B------:R-:W-:Y:S02]  /*0110*/  IADD3.X R10, PT, PT, R3, ~UR11, RZ, P1, !PT ;  /* 0x8000000b030a7c10 */ /* 0x000fe40008ffe4ff */
[----:B------:R-:W-:Y:S02]  /*0120*/  ISETP.GT.U32.AND P0, PT, R11, R0, PT ;  /* 0x000000000b00720c */ /* 0x000fe40003f04070 */
[----:B------:R-:W-:-:S04]  /*0130*/  IADD3.X R0, PT, PT, R3, UR11, RZ, P2, !PT ;  /* 0x0000000b03007c10 */ /* 0x000fc800097fe4ff */
[----:B------:R-:W-:Y:S01]  /*0140*/  ISETP.GT.AND.EX P0, PT, R10, R0, PT, P0 ;  /* 0x000000000a00720c */ /* 0x000fe20003f04300 */
[----:B------:R-:W-:-:S12]  /*0150*/  IMAD.MOV.U32 R0, RZ, RZ, RZ ;  /* 0x000000ffff007224 */ /* 0x000fd800078e00ff */
[----:B-1----:R-:W-:Y:S05]  /*0160*/  @P0 BRA `(.L_x_2) ;  /* 0x0000000800d40947 */ /* 0x002fea0003800000 */
[----:B------:R-:W-:Y:S01]  /*0170*/  USHF.L.U32 UR7, UR10, 0x1, URZ ;  /* 0x000000010a077899 */ /* 0x000fe200080006ff */
[----:B------:R-:W-:Y:S01]  /*0180*/  IMAD.MOV.U32 R8, RZ, RZ, -0x1 ;  /* 0xffffffffff087424 */ /* 0x000fe200078e00ff */
[----:B------:R-:W-:Y:S01]  /*0190*/  USHF.L.U64.HI UR6, UR10, 0x1, UR11 ;  /* 0x000000010a067899 */ /* 0x000fe2000801020b */
[----:B------:R-:W-:Y:S01]  /*01a0*/  IMAD.MOV.U32 R0, RZ, RZ, RZ ;  /* 0x000000ffff007224 */ /* 0x000fe200078e00ff */
[----:B------:R-:W-:-:S04]  /*01b0*/  UISETP.GE.U32.AND UP0, UPT, UR7, 0x7, UPT ;  /* 0x000000070700788c */ /* 0x000fc8000bf06070 */
[----:B------:R-:W-:-:S09]  /*01c0*/  UISETP.GE.U32.AND.EX UP0, UPT, UR6, URZ, UPT, UP0 ;  /* 0x000000ff0600728c */ /* 0x000fd2000bf06100 */
[----:B------:R-:W-:Y:S05]  /*01d0*/  BRA.U !UP0, `(.L_x_3) ;  /* 0x0000000508747547 */ /* 0x000fea000b800000 */
[----:B------:R-:W0:Y:S01]  /*01e0*/  LDCU.64 UR12, c[0x0][0x380] ;  /* 0x00007000ff0c77ac */ /* 0x000e220008000a00 */
[----:B------:R-:W1:Y:S01]  /*01f0*/  LDC.64 R6, c[0x0][0x388] ;  /* 0x0000e200ff067b82 */ /* 0x000e620000000a00 */
[----:B------:R-:W-:Y:S01]  /*0200*/  IMAD.MOV.U32 R15, RZ, RZ, -0x1 ;  /* 0xffffffffff0f7424 */ /* 0x000fe200078e00ff */
[----:B------:R-:W-:Y:S01]  /*0210*/  UIADD3 UR5, UP0, UPT, UR7, 0x1, URZ ;  /* 0x0000000107057890 */ /* 0x000fe2000ff1e0ff */
[----:B------:R-:W-:Y:S01]  /*0220*/  IMAD.MOV.U32 R0, RZ, RZ, RZ ;  /* 0x000000ffff007224 */ /* 0x000fe200078e00ff */
[----:B------:R-:W2:Y:S02]  /*0230*/  LDCU.64 UR14, c[0x0][0x398] ;  /* 0x00007300ff0e77ac */ /* 0x000ea40008000a00 */
[----:B------:R-:W-:Y:S02]  /*0240*/  UIADD3.X UR6, UPT, UPT, URZ, UR6, URZ, UP0, !UPT ;  /* 0x00000006ff067290 */ /* 0x000fe400087fe4ff */
[----:B------:R-:W-:Y:S01]  /*0250*/  ULOP3.LUT UR5, UR5, 0xfffffff8, URZ, 0xc0, !UPT ;  /* 0xfffffff805057892 */ /* 0x000fe2000f8ec0ff */
[----:B------:R-:W-:Y:S01]  /*0260*/  UMOV UR4, URZ ;  /* 0x000000ff00047c82 */ /* 0x000fe20008000000 */
[----:B0-----:R-:W-:-:S04]  /*0270*/  LEA R14, P0, R11, UR12, 0x2 ;  /* 0x0000000c0b0e7c11 */ /* 0x001fc8000f8010ff */
[----:B------:R-:W-:Y:S02]  /*0280*/  IADD3 R14, P1, PT, R14, 0x10, RZ ;  /* 0x000000100e0e7810 */ /* 0x000fe40007f3e0ff */
[----:B------:R-:W-:-:S05]  /*0290*/  LEA.HI.X R21, R11, UR13, R10, 0x2, P0 ;  /* 0x0000000d0b157c11 */ /* 0x000fca00080f140a */
[----:B--2---:R-:W-:-:S07]  /*02a0*/  IMAD.X R21, RZ, RZ, R21, P1 ;  /* 0x000000ffff157224 */ /* 0x004fce00008e0615 */
.L_x_4:
[----:B------:R-:W-:Y:S02]  /*02b0*/  IMAD.U32 R12, RZ, RZ, UR14 ;  /* 0x0000000eff0c7e24 */ /* 0x000fe4000f8e00ff */
[----:B------:R-:W-:Y:S02]  /*02c0*/  IMAD.U32 R13, RZ, RZ, UR15 ;  /* 0x0000000fff0d7e24 */ /* 0x000fe4000f8e00ff */
[----:B-1----:R-:W-:Y:S01]  /*02d0*/  IMAD.WIDE R4, R15, 0x4, R6 ;  /* 0x000000040f047825 */ /* 0x002fe200078e0206 */
[----:B------:R-:W-:-:S03]  /*02e0*/  ISETP.GE.U32.AND P1, PT, R11, R12, PT ;  /* 0x0000000c0b00720c */ /* 0x000fc60003f26070 */
[----:B------:R-:W-:Y:S01]  /*02f0*/  IMAD.MOV.U32 R8, RZ, RZ, R14 ;  /* 0x000000ffff087224 */ /* 0x000fe200078e000e */
[----:B------:R-:W-:Y:S01]  /*0300*/  ISETP.GE.AND.EX P1, PT, R10, R13, PT, P1 ;  /* 0x0000000d0a00720c */ /* 0x000fe20003f26310 */
[----:B------:R-:W-:-:S03]  /*0310*/  IMAD.MOV.U32 R9, RZ, RZ, R21 ;  /* 0x000000ffff097224 */ /* 0x000fc600078e0015 */
[----:B------:R-:W-:Y:S02]  /*0320*/  ISETP.LT.OR P1, PT, R10, RZ, P1 ;  /* 0x000000ff0a00720c */ /* 0x000fe40000f21670 */
[----:B------:R-:W-:-:S11]  /*0330*/  IADD3 R17, P2, PT, R11, 0x1, RZ ;  /* 0x000000010b117810 */ /* 0x000fd60007f5e0ff */
[----:B------:R-:W2:Y:S04]  /*0340*/  @!P1 LDG.E R21, desc[UR8][R4.64+0x4] ;  /* 0x0000040804159981 */ /* 0x000ea8000c1e1900 */
[----:B------:R-:W2:Y:S01]  /*0350*/  @!P1 LDG.E R14, desc[UR8][R8.64+-0x10] ;  /* 0xfffff008080e9981 */ /* 0x000ea2000c1e1900 */
[----:B------:R-:W-:Y:S01]  /*0360*/  IMAD.X R16, RZ, RZ, R10, P2 ;  /* 0x000000ffff107224 */ /* 0x000fe200010e060a */
[----:B------:R-:W-:-:S04]  /*0370*/  ISETP.GE.U32.AND P0, PT, R17, R12, PT ;  /* 0x0000000c1100720c */ /* 0x000fc80003f06070 */
[----:B------:R-:W-:-:S04]  /*0380*/  ISETP.GE.AND.EX P0, PT, R16, R13, PT, P0 ;  /* 0x0000000d1000720c */ /* 0x000fc80003f06300 */
[----:B------:R-:W-:-:S13]  /*0390*/  ISETP.LT.OR P0, PT, R16, RZ, P0 ;  /* 0x000000ff1000720c */ /* 0x000fda0000701670 */
[----:B------:R-:W3:Y:S04]  /*03a0*/  @!P0 LDG.E R19, desc[UR8][R4.64+0x8] ;  /* 0x0000080804138981 */ /* 0x000ee8000c1e1900 */
[----:B------:R-:W3:Y:S01]  /*03b0*/  @!P0 LDG.E R17, desc[UR8][R8.64+-0xc] ;  /* 0xfffff40808118981 */ /* 0x000ee2000c1e1900 */
[C---:B------:R-:W-:Y:S02]  /*03c0*/  IADD3 R25, P4, PT, R11.reuse, 0x2, RZ ;  /* 0x000000020b197810 */ /* 0x040fe40007f9e0ff */
[----:B------:R-:W-:Y:S02]  /*03d0*/  IADD3 R23, P5, PT, R11, 0x3, RZ ;  /* 0x000000030b177810 */ /* 0x000fe40007fbe0ff */
[-C--:B------:R-:W-:Y:S01]  /*03e0*/  ISETP.GE.U32.AND P3, PT, R25, R12.reuse, PT ;  /* 0x0000000c1900720c */ /* 0x080fe20003f66070 */
[----:B------:R-:W-:Y:S01]  /*03f0*/  IMAD.X R16, RZ, RZ, R10, P4 ;  /* 0x000000ffff107224 */ /* 0x000fe200020e060a */
[----:B------:R-:W-:-:S02]  /*0400*/  ISETP.GE.U32.AND P2, PT, R23, R12, PT ;  /* 0x0000000c1700720c */ /* 0x000fc40003f46070 */
[----:B------:R-:W-:Y:S02]  /*0410*/  IADD3 R23, P4, PT, R11, 0x4, RZ ;  /* 0x000000040b177810 */ /* 0x000fe40007f9e0ff */
[----:B------:R-:W-:-:S04]  /*0420*/  ISETP.GE.AND.EX P3, PT, R16, R13, PT, P3 ;  /* 0x0000000d1000720c */ /* 0x000fc80003f66330 */
[----:B------:R-:W-:Y:S01]  /*0430*/  ISETP.LT.OR P3, PT, R16, RZ, P3 ;  /* 0x000000ff1000720c */ /* 0x000fe20001f61670 */
[----:B------:R-:W-:Y:S02]  /*0440*/  IMAD.X R16, RZ, RZ, R10, P4 ;  /* 0x000000ffff107224 */ /* 0x000fe400020e060a */
[----:B--2---:R-:W-:Y:S01]  /*0450*/  @!P1 FFMA R0, R21, R14, R0 ;  /* 0x0000000e15009223 */ /* 0x004fe20000000000 */
[----:B------:R-:W-:Y:S01]  /*0460*/  IMAD.X R14, RZ, RZ, R10, P5 ;  /* 0x000000ffff0e7224 */ /* 0x000fe200028e060a */
[----:B------:R-:W-:Y:S02]  /*0470*/  IADD3 R21, P6, PT, R11, 0x5, RZ ;  /* 0x000000050b157810 */ /* 0x000fe40007fde0ff */
[----:B------:R-:W-:Y:S02]  /*0480*/  ISETP.GE.U32.AND P5, PT, R23, R12, PT ;  /* 0x0000000c1700720c */ /* 0x000fe40003fa6070 */
[----:B------:R-:W-:Y:S02]  /*0490*/  ISETP.GE.AND.EX P2, PT, R14, R13, PT, P2 ;  /* 0x0000000d0e00720c */ /* 0x000fe40003f46320 */
[----:B------:R-:W-:-:S02]  /*04a0*/  IADD3 R23, P4, PT, R11, 0x6, RZ ;  /* 0x000000060b177810 */ /* 0x000fc40007f9e0ff */
[----:B------:R-:W-:Y:S01]  /*04b0*/  ISETP.LT.OR P2, PT, R14, RZ, P2 ;  /* 0x000000ff0e00720c */ /* 0x000fe20001741670 */
[--C-:B------:R-:W-:Y:S01]  /*04c0*/  IMAD.X R14, RZ, RZ, R10.reuse, P6 ;  /* 0x000000ffff0e7224 */ /* 0x100fe200030e060a */
[-C--:B------:R-:W-:Y:S01]  /*04d0*/  ISETP.GE.U32.AND P1, PT, R21, R12.reuse, PT ;  /* 0x0000000c1500720c */ /* 0x080fe20003f26070 */
[--C-:B------:R-:W-:Y:S01]  /*04e0*/  IMAD.X R18, RZ, RZ, R10.reuse, P4 ;  /* 0x000000ffff127224 */ /* 0x100fe200020e060a */
[CC--:B------:R-:W-:Y:S02]  /*04f0*/  ISETP.GE.AND.EX P5, PT, R16.reuse, R13.reuse, PT, P5 ;  /* 0x0000000d1000720c */ /* 0x0c0fe40003fa6350 */
[----:B------:R-:W-:Y:S02]  /*0500*/  IADD3 R21, P6, PT, R11, 0x7, RZ ;  /* 0x000000070b157810 */ /* 0x000fe40007fde0ff */
[-C--:B------:R-:W-:Y:S02]  /*0510*/  ISETP.GE.U32.AND P4, PT, R23, R12.reuse, PT ;  /* 0x0000000c1700720c */ /* 0x080fe40003f86070 */
[----:B------:R-:W-:Y:S01]  /*0520*/  ISETP.LT.OR P5, PT, R16, RZ, P5 ;  /* 0x000000ff1000720c */ /* 0x000fe20002fa1670 */
[----:B------:R-:W-:Y:S01]  /*0530*/  IMAD.X R16, RZ, RZ, R10, P6 ;  /* 0x000000ffff107224 */ /* 0x000fe200030e060a */
[----:B------:R-:W-:Y:S01]  /*0540*/  ISETP.GE.AND.EX P1, PT, R14, R13, PT, P1 ;  /* 0x0000000d0e00720c */ /* 0x000fe20003f26310 */
[----:B------:R-:W2:Y:S01]  /*0550*/  @!P2 LDG.E R25, desc[UR8][R4.64+0x10] ;  /* 0x000010080419a981 */ /* 0x000ea2000c1e1900 */
[----:B------:R-:W-:-:S02]  /*0560*/  ISETP.GE.U32.AND P6, PT, R21, R12, PT ;  /* 0x0000000c1500720c */ /* 0x000fc40003fc6070 */
[----:B------:R-:W-:Y:S01]  /*0570*/  ISETP.GE.AND.EX P4, PT, R18, R13, PT, P4 ;  /* 0x0000000d1200720c */ /* 0x000fe20003f86340 */
[----:B------:R-:W4:Y:S01]  /*0580*/  @!P3 LDG.E R21, desc[UR8][R4.64+0xc] ;  /* 0x00000c080415b981 */ /* 0x000f22000c1e1900 */
[----:B------:R-:W-:-:S03]  /*0590*/  ISETP.LT.OR P1, PT, R14, RZ, P1 ;  /* 0x000000ff0e00720c */ /* 0x000fc60000f21670 */
[----:B------:R-:W4:Y:S01]  /*05a0*/  @!P3 LDG.E R14, desc[UR8][R8.64+-0x8] ;  /* 0xfffff808080eb981 */ /* 0x000f22000c1e1900 */
[----:B------:R-:W-:Y:S02]  /*05b0*/  ISETP.LT.OR P4, PT, R18, RZ, P4 ;  /* 0x000000ff1200720c */ /* 0x000fe40002781670 */
[C---:B------:R-:W-:Y:S01]  /*05c0*/  ISETP.GE.AND.EX P6, PT, R16.reuse, R13, PT, P6 ;  /* 0x0000000d1000720c */ /* 0x040fe20003fc6360 */
[----:B------:R-:W2:Y:S03]  /*05d0*/  @!P2 LDG.E R18, desc[UR8][R8.64+-0x4] ;  /* 0xfffffc080812a981 */ /* 0x000ea6000c1e1900 */
[----:B------:R-:W-:Y:S01]  /*05e0*/  ISETP.LT.OR P6, PT, R16, RZ, P6 ;  /* 0x000000ff1000720c */ /* 0x000fe200037c1670 */
[----:B------:R-:W5:Y:S04]  /*05f0*/  @!P5 LDG.E R27, desc[UR8][R4.64+0x14] ;  /* 0x00001408041bd981 */ /* 0x000f68000c1e1900 */
[----:B------:R-:W5:Y:S01]  /*0600*/  @!P5 LDG.E R20, desc[UR8][R8.64] ;  /* 0x000000080814d981 */ /* 0x000f62000c1e1900 */
[----:B---3--:R-:W-:-:S03]  /*0610*/  @!P0 FFMA R0, R19, R17, R0 ;  /* 0x0000001113008223 */ /* 0x008fc60000000000 */
[----:B------:R-:W3:Y:S04]  /*0620*/  @!P1 LDG.E R23, desc[UR8][R4.64+0x18] ;  /* 0x0000180804179981 */ /* 0x000ee8000c1e1900 */
[----:B------:R-:W3:Y:S04]  /*0630*/  @!P1 LDG.E R16, desc[UR8][R8.64+0x4] ;  /* 0x0000040808109981 */ /* 0x000ee8000c1e1900 */
[----:B------:R-:W3:Y:S04]  /*0640*/  @!P4 LDG.E R17, desc[UR8][R4.64+0x1c] ;  /* 0x00001c080411c981 */ /* 0x000ee8000c1e1900 */
[----:B------:R-:W3:Y:S04]  /*0650*/  @!P4 LDG.E R19, desc[UR8][R8.64+0x8] ;  /* 0x000008080813c981 */ /* 0x000ee8000c1e1900 */
[----:B------:R-:W3:Y:S04]  /*0660*/  @!P6 LDG.E R29, desc[UR8][R4.64+0x20] ;  /* 0x00002008041de981 */ /* 0x000ee8000c1e1900 */
[----:B------:R-:W3:Y:S01]  /*0670*/  @!P6 LDG.E R22, desc[UR8][R8.64+0xc] ;  /* 0x00000c080816e981 */ /* 0x000ee2000c1e1900 */
[----:B------:R-:W-:-:S04]  /*0680*/  UIADD3 UR5, UP0, UPT, UR5, -0x8, URZ ;  /* 0xfffffff805057890 */ /* 0x000fc8000ff1e0ff */
[----:B------:R-:W-:Y:S02]  /*0690*/  UIADD3.X UR6, UPT, UPT, UR6, -0x1, URZ, UP0, !UPT ;  /* 0xffffffff06067890 */ /* 0x000fe400087fe4ff */
[----:B------:R-:W-:-:S04]  /*06a0*/  UISETP.NE.U32.AND UP0, UPT, UR5, URZ, UPT ;  /* 0x000000ff0500728c */ /* 0x000fc8000bf05070 */
[----:B------:R-:W-:Y:S01]  /*06b0*/  UISETP.NE.AND.EX UP0, UPT, UR6, URZ, UPT, UP0 ;  /* 0x000000ff0600728c */ /* 0x000fe2000bf05300 */
[----:B------:R-:W-:Y:S01]  /*06c0*/  VIADD R15, R15, 0x8 ;  /* 0x000000080f0f7836 */ /* 0x000fe20000000000 */
[----:B------:R-:W-:Y:S01]  /*06d0*/  UIADD3 UR4, UPT, UPT, UR4, 0x8, URZ ;  /* 0x0000000804047890 */ /* 0x000fe2000fffe0ff */
[----:B----4-:R-:W-:-:S04]  /*06e0*/  @!P3 FFMA R0, R21, R14, R0 ;  /* 0x0000000e1500b223 */ /* 0x010fc80000000000 */
[----:B--2---:R-:W-:Y:S01]  /*06f0*/  @!P2 FFMA R0, R25, R18, R0 ;  /* 0x000000121900a223 */ /* 0x004fe20000000000 */
[----:B------:R-:W-:-:S03]  /*0700*/  IADD3 R14, P0, PT, R8, 0x20, RZ ;  /* 0x00000020080e7810 */ /* 0x000fc60007f1e0ff */
[----:B-----5:R-:W-:Y:S02]  /*0710*/  @!P5 FFMA R0, R27, R20, R0 ;  /* 0x000000141b00d223 */ /* 0x020fe40000000000 */
[----:B------:R-:W-:Y:S01]  /*0720*/  IMAD.X R21, RZ, RZ, R9, P0 ;  /* 0x000000ffff157224 */ /* 0x000fe200000e0609 */
[----:B------:R-:W-:Y:S01]  /*0730*/  IADD3 R11, P0, PT, R11, 0x8, RZ ;  /* 0x000000080b0b7810 */ /* 0x000fe20007f1e0ff */
[----:B---3--:R-:W-:-:S04]  /*0740*/  @!P1 FFMA R0, R23, R16, R0 ;  /* 0x0000001017009223 */ /* 0x008fc80000000000 */
[----:B------:R-:W-:Y:S02]  /*0750*/  IMAD.X R10, RZ, RZ, R10, P0 ;  /* 0x000000ffff0a7224 */ /* 0x000fe400000e060a */
[----:B------:R-:W-:-:S04]  /*0760*/  @!P4 FFMA R0, R17, R19, R0 ;  /* 0x000000131100c223 */ /* 0x000fc80000000000 */
[----:B------:R-:W-:Y:S01]  /*0770*/  @!P6 FFMA R0, R29, R22, R0 ;  /* 0x000000161d00e223 */ /* 0x000fe20000000000 */
[----:B------:R-:W-:Y:S06]  /*0780*/  BRA.U UP0, `(.L_x_4) ;  /* 0xfffffff900c87547 */ /* 0x000fec000b83ffff */
[----:B------:R-:W-:-:S06]  /*0790*/  UIADD3 UR4, UPT, UPT, UR4, -0x1, URZ ;  /* 0xffffffff04047890 */ /* 0x000fcc000fffe0ff */
[----:B------:R-:W-:-:S07]  /*07a0*/  IMAD.U32 R8, RZ, RZ, UR4 ;  /* 0x00000004ff087e24 */ /* 0x000fce000f8e00ff */
.L_x_3:
[----:B------:R-:W0:Y:S01]  /*07b0*/  LDCU UR4, c[0x0][0x3a0] ;  /* 0x00007400ff0477ac */ /* 0x000e220008000800 */
[----:B------:R-:W-:-:S04]  /*07c0*/  ULOP3.LUT UR5, UR7, 0x6, URZ, 0xc0, !UPT ;  /* 0x0000000607057892 */ /* 0x000fc8000f8ec0ff */
[----:B------:R-:W-:-:S04]  /*07d0*/  UISETP.GE.U32.AND UP1, UPT, UR5, 0x3, UPT ;  /* 0x000000030500788c */ /* 0x000fc8000bf26070 */
[----:B------:R-:W-:Y:S02]  /*07e0*/  UISETP.GE.U32.AND.EX UP1, UPT, URZ, URZ, UPT, UP1 ;  /* 0x000000ffff00728c */ /* 0x000fe4000bf26110 */
[----:B0-----:R-:W-:-:S04]  /*07f0*/  ULOP3.LUT UR4, UR4, 0x1, URZ, 0xc0, !UPT ;  /* 0x0000000104047892 */ /* 0x001fc8000f8ec0ff */
[----:B------:R-:W-:-:S04]  /*0800*/  UISETP.NE.U32.AND UP0, UPT, UR4, 0x1, UPT ;  /* 0x000000010400788c */ /* 0x000fc8000bf05070 */
[----:B------:R-:W-:Y:S01]  /*0810*/  UISETP.NE.U32.AND.EX UP0, UPT, URZ, URZ, UPT, UP0 ;  /* 0x000000ffff00728c */ /* 0x000fe2000bf05100 */
[----:B------:R-:W-:Y:S10]  /*0820*/  BRA.U !UP1, `(.L_x_5) ;  /* 0x0000000109987547 */ /* 0x000ff4000b800000 */
[----:B------:R-:W0:Y:S01]  /*0830*/  LDC.64 R6, c[0x0][0x388] ;  /* 0x0000e200ff067b82 */ /* 0x000e220000000a00 */
[----:B------:R-:W1:Y:S01]  /*0840*/  LDCU.64 UR4, c[0x0][0x380] ;  /* 0x00007000ff0477ac */ /* 0x000e620008000a00 */
[C---:B------:R-:W-:Y:S02]  /*0850*/  IADD3 R9, P0, PT, R11.reuse, 0x1, RZ ;  /* 0x000000010b097810 */ /* 0x040fe40007f1e0ff */
[CC--:B------:R-:W-:Y:S02]  /*0860*/  ISETP.GE.U32.AND P1, PT, R11.reuse, R12.reuse, PT ;  /* 0x0000000c0b00720c */ /* 0x0c0fe40003f26070 */
[----:B------:R-:W-:Y:S01]  /*0870*/  IADD3 R5, P5, PT, R11, 0x2, RZ ;  /* 0x000000020b057810 */ /* 0x000fe20007fbe0ff */
[--C-:B------:R-:W-:Y:S01]  /*0880*/  IMAD.X R18, RZ, RZ, R10.reuse, P0 ;  /* 0x000000ffff127224 */ /* 0x100fe200000e060a */
[-C--:B------:R-:W-:Y:S02]  /*0890*/  ISETP.GE.U32.AND P3, PT, R9, R12.reuse, PT ;  /* 0x0000000c0900720c */ /* 0x080fe40003f66070 */
[----:B------:R-:W-:Y:S01]  /*08a0*/  ISETP.GE.AND.EX P1, PT, R10, R13, PT, P1 ;  /* 0x0000000d0a00720c */ /* 0x000fe20003f26310 */
[----:B------:R-:W-:Y:S01]  /*08b0*/  IMAD.X R16, RZ, RZ, R10, P5 ;  /* 0x000000ffff107224 */ /* 0x000fe200028e060a */
[----:B------:R-:W-:-:S02]  /*08c0*/  ISETP.GE.U32.AND P2, PT, R5, R12, PT ;  /* 0x0000000c0500720c */ /* 0x000fc40003f46070 */
[----:B------:R-:W-:Y:S02]  /*08d0*/  IADD3 R5, P4, PT, R11, 0x3, RZ ;  /* 0x000000030b057810 */ /* 0x000fe40007f9e0ff */
[----:B------:R-:W-:Y:S02]  /*08e0*/  ISETP.LT.OR P1, PT, R10, RZ, P1 ;  /* 0x000000ff0a00720c */ /* 0x000fe40000f21670 */
[-C--:B------:R-:W-:Y:S01]  /*08f0*/  ISETP.GE.AND.EX P3, PT, R18, R13.reuse, PT, P3 ;  /* 0x0000000d1200720c */ /* 0x080fe20003f66330 */
[----:B------:R-:W-:Y:S01]  /*0900*/  IMAD.X R14, RZ, RZ, R10, P4 ;  /* 0x000000ffff0e7224 */ /* 0x000fe200020e060a */
[----:B------:R-:W-:Y:S02]  /*0910*/  ISETP.GE.AND.EX P6, PT, R16, R13, PT, P2 ;  /* 0x0000000d1000720c */ /* 0x000fe40003fc6320 */
[----:B------:R-:W-:Y:S02]  /*0920*/  ISETP.GE.U32.AND P0, PT, R5, R12, PT ;  /* 0x0000000c0500720c */ /* 0x000fe40003f06070 */
[----:B-1----:R-:W-:Y:S01]  /*0930*/  LEA R4, P5, R11, UR4, 0x2 ;  /* 0x000000040b047c11 */ /* 0x002fe2000f8a10ff */
[----:B0-----:R-:W-:Y:S01]  /*0940*/  IMAD.WIDE R6, R8, 0x4, R6 ;  /* 0x0000000408067825 */ /* 0x001fe200078e0206 */
[----:B------:R-:W-:-:S02]  /*0950*/  ISETP.LT.OR P2, PT, R18, RZ, P3 ;  /* 0x000000ff1200720c */ /* 0x000fc40001f41670 */
[----:B------:R-:W-:Y:S02]  /*0960*/  ISETP.LT.OR P3, PT, R16, RZ, P6 ;  /* 0x000000ff1000720c */ /* 0x000fe40003761670 */
[----:B------:R-:W-:Y:S01]  /*0970*/  LEA.HI.X R5, R11, UR5, R10, 0x2, P5 ;  /* 0x000000050b057c11 */ /* 0x000fe2000a8f140a */
[----:B------:R-:W2:Y:S01]  /*0980*/  @!P1 LDG.E R9, desc[UR8][R6.64+0x4] ;  /* 0x0000040806099981 */ /* 0x000ea2000c1e1900 */
[----:B------:R-:W-:-:S04]  /*0990*/  ISETP.GE.AND.EX P0, PT, R14, R13, PT, P0 ;  /* 0x0000000d0e00720c */ /* 0x000fc80003f06300 */
[----:B------:R-:W-:Y:S02]  /*09a0*/  ISETP.LT.OR P0, PT, R14, RZ, P0 ;  /* 0x000000ff0e00720c */ /* 0x000fe40000701670 */
[----:B------:R-:W2:Y:S04]  /*09b0*/  @!P1 LDG.E R14, desc[UR8][R4.64] ;  /* 0x00000008040e9981 */ /* 0x000ea8000c1e1900 */
[----:B------:R-:W3:Y:S04]  /*09c0*/  @!P2 LDG.E R16, desc[UR8][R4.64+0x4] ;  /* 0x000004080410a981 */ /* 0x000ee8000c1e1900 */
[----:B------:R-:W3:Y:S04]  /*09d0*/  @!P2 LDG.E R15, desc[UR8][R6.64+0x8] ;  /* 0x00000808060fa981 */ /* 0x000ee8000c1e1900 */
[----:B------:R-:W4:Y:S04]  /*09e0*/  @!P3 LDG.E R18, desc[UR8][R4.64+0x8] ;  /* 0x000008080412b981 */ /* 0x000f28000c1e1900 */
[----:B------:R-:W4:Y:S04]  /*09f0*/  @!P3 LDG.E R17, desc[UR8][R6.64+0xc] ;  /* 0x00000c080611b981 */ /* 0x000f28000c1e1900 */
[----:B------:R-:W5:Y:S04]  /*0a00*/  @!P0 LDG.E R20, desc[UR8][R4.64+0xc] ;  /* 0x00000c0804148981 */ /* 0x000f68000c1e1900 */
[----:B------:R-:W5:Y:S01]  /*0a10*/  @!P0 LDG.E R19, desc[UR8][R6.64+0x10] ;  /* 0x0000100806138981 */ /* 0x000f62000c1e1900 */
[----:B------:R-:W-:-:S02]  /*0a20*/  VIADD R8, R8, 0x4 ;  /* 0x0000000408087836 */ /* 0x000fc40000000000 */
[----:B--2---:R-:W-:Y:S01]  /*0a30*/  @!P1 FFMA R0, R9, R14, R0 ;  /* 0x0000000e09009223 */ /* 0x004fe20000000000 */
[----:B------:R-:W-:-:S03]  /*0a40*/  IADD3 R11, P1, PT, R11, 0x4, RZ ;  /* 0x000000040b0b7810 */ /* 0x000fc60007f3e0ff */
[----:B---3--:R-:W-:Y:S02]  /*0a50*/  @!P2 FFMA R0, R15, R16, R0 ;  /* 0x000000100f00a223 */ /* 0x008fe40000000000 */
[----:B------:R-:W-:Y:S02]  /*0a60*/  IMAD.X R10, RZ, RZ, R10, P1 ;  /* 0x000000ffff0a7224 */ /* 0x000fe400008e060a */
[----:B----4-:R-:W-:-:S04]  /*0a70*/  @!P3 FFMA R0, R17, R18, R0 ;  /* 0x000000121100b223 */ /* 0x010fc80000000000 */
[----:B-----5:R-:W-:-:S07]  /*0a80*/  @!P0 FFMA R0, R19, R20, R0 ;  /* 0x0000001413008223 */ /* 0x020fce0000000000 */
.L_x_5:
[----:B------:R-:W-:Y:S05]  /*0a90*/  BRA.U UP0, `(.L_x_6) ;  /* 0x0000000100587547 */ /* 0x000fea000b800000 */
[----:B------:R-:W0:Y:S01]  /*0aa0*/  LDC.64 R4, c[0x0][0x388] ;  /* 0x0000e200ff047b82 */ /* 0x000e220000000a00 */
[----:B------:R-:W1:Y:S01]  /*0ab0*/  LDCU.64 UR4, c[0x0][0x380] ;  /* 0x00007000ff0477ac */ /* 0x000e620008000a00 */
[C---:B------:R-:W-:Y:S02]  /*0ac0*/  IADD3 R7, P2, PT, R11.reuse, 0x1, RZ ;  /* 0x000000010b077810 */ /* 0x040fe40007f5e0ff */
[-C--:B------:R-:W-:Y:S02]  /*0ad0*/  ISETP.GE.U32.AND P0, PT, R11, R12.reuse, PT ;  /* 0x0000000c0b00720c */ /* 0x080fe40003f06070 */
[----:B------:R-:W-:Y:S01]  /*0ae0*/  ISETP.GE.U32.AND P1, PT, R7, R12, PT ;  /* 0x0000000c0700720c */ /* 0x000fe20003f26070 */
[----:B------:R-:W-:Y:S01]  /*0af0*/  IMAD.X R14, RZ, RZ, R10, P2 ;  /* 0x000000ffff0e7224 */ /* 0x000fe200010e060a */
[----:B------:R-:W-:-:S04]  /*0b00*/  ISETP.GE.AND.EX P0, PT, R10, R13, PT, P0 ;  /* 0x0000000d0a00720c */ /* 0x000fc80003f06300 */
[----:B------:R-:W-:Y:S02]  /*0b10*/  ISETP.LT.OR P0, PT, R10, RZ, P0 ;  /* 0x000000ff0a00720c */ /* 0x000fe40000701670 */
[----:B------:R-:W-:-:S04]  /*0b20*/  ISETP.GE.AND.EX P1, PT, R14, R13, PT, P1 ;  /* 0x0000000d0e00720c */ /* 0x000fc80003f26310 */
[----:B------:R-:W-:Y:S02]  /*0b30*/  ISETP.LT.OR P1, PT, R14, RZ, P1 ;  /* 0x000000ff0e00720c */ /* 0x000fe40000f21670 */
[----:B-1----:R-:W-:-:S04]  /*0b40*/  LEA R6, P2, R11, UR4, 0x2 ;  /* 0x000000040b067c11 */ /* 0x002fc8000f8410ff */
[----:B------:R-:W-:Y:S01]  /*0b50*/  LEA.HI.X R7, R11, UR5, R10, 0x2, P2 ;  /* 0x000000050b077c11 */ /* 0x000fe200090f140a */
[----:B0-----:R-:W-:-:S04]  /*0b60*/  IMAD.WIDE R4, R8, 0x4, R4 ;  /* 0x0000000408047825 */ /* 0x001fc800078e0204 */
[----:B------:R-:W2:Y:S04]  /*0b70*/  @!P0 LDG.E R14, desc[UR8][R6.64] ;  /* 0x00000008060e8981 */ /* 0x000ea8000c1e1900 */
[----:B------:R-:W2:Y:S04]  /*0b80*/  @!P0 LDG.E R9, desc[UR8][R4.64+0x4] ;  /* 0x0000040804098981 */ /* 0x000ea8000c1e1900 */
[----:B------:R-:W3:Y:S04]  /*0b90*/  @!P1 LDG.E R16, desc[UR8][R6.64+0x4] ;  /* 0x0000040806109981 */ /* 0x000ee8000c1e1900 */
[----:B------:R-:W3:Y:S01]  /*0ba0*/  @!P1 LDG.E R15, desc[UR8][R4.64+0x8] ;  /* 0x00000808040f9981 */ /* 0x000ee2000c1e1900 */
[----:B------:R-:W-:Y:S01]  /*0bb0*/  IADD3 R11, P2, PT, R11, 0x2, RZ ;  /* 0x000000020b0b7810 */ /* 0x000fe20007f5e0ff */
[----:B------:R-:W-:-:S04]  /*0bc0*/  VIADD R8, R8, 0x2 ;  /* 0x0000000208087836 */ /* 0x000fc80000000000 */
[----:B------:R-:W-:Y:S02]  /*0bd0*/  IMAD.X R10, RZ, RZ, R10, P2 ;  /* 0x000000ffff0a7224 */ /* 0x000fe400010e060a */
[----:B--2---:R-:W-:-:S04]  /*0be0*/  @!P0 FFMA R0, R9, R14, R0 ;  /* 0x0000000e09008223 */ /* 0x004fc80000000000 */
[----:B---3--:R-:W-:-:S07]  /*0bf0*/  @!P1 FFMA R0, R15, R16, R0 ;  /* 0x000000100f009223 */ /* 0x008fce0000000000 */
.L_x_6:
[----:B------:R-:W-:-:S04]  /*0c00*/  ISETP.GE.U32.AND P0, PT, R11, R12, PT ;  /* 0x0000000c0b00720c */ /* 0x000fc80003f06070 */
[----:B------:R-:W-:-:S04]  /*0c10*/  ISETP.GE.AND.EX P0, PT, R10, R13, PT, P0 ;  /* 0x0000000d0a00720c */ /* 0x000fc80003f06300 */
[----:B------:R-:W-:-:S13]  /*0c20*/  ISETP.LT.OR P0, PT, R10, RZ, P0 ;  /* 0x000000ff0a00720c */ /* 0x000fda0000701670 */
[----:B------:R-:W-:Y:S05]  /*0c30*/  @P0 BRA `(.L_x_2) ;  /* 0x0000000000200947 */ /* 0x000fea0003800000 */
[----:B------:R-:W0:Y:S01]  /*0c40*/  LDC.64 R6, c[0x0][0x388] ;  /* 0x0000e200ff067b82 */ /* 0x000e220000000a00 */
[----:B------:R-:W1:Y:S02]  /*0c50*/  LDCU.64 UR4, c[0x0][0x380] ;  /* 0x00007000ff0477ac */ /* 0x000e640008000a00 */
[----:B-1----:R-:W-:-:S04]  /*0c60*/  LEA R4, P0, R11, UR4, 0x2 ;  /* 0x000000040b047c11 */ /* 0x002fc8000f8010ff */
[----:B------:R-:W-:Y:S01]  /*0c70*/  LEA.HI.X R5, R11, UR5, R10, 0x2, P0 ;  /* 0x000000050b057c11 */ /* 0x000fe200080f140a */
[----:B0-----:R-:W-:-:S04]  /*0c80*/  IMAD.WIDE R8, R8, 0x4, R6 ;  /* 0x0000000408087825 */ /* 0x001fc800078e0206 */
[----:B------:R-:W2:Y:S04]  /*0c90*/  LDG.E R4, desc[UR8][R4.64] ;  /* 0x0000000804047981 */ /* 0x000ea8000c1e1900 */
[----:B------:R-:W2:Y:S02]  /*0ca0*/  LDG.E R9, desc[UR8][R8.64+0x4] ;  /* 0x0000040808097981 */ /* 0x000ea4000c1e1900 */
[----:B--2---:R-:W-:-:S07]  /*0cb0*/  FFMA R0, R9, R4, R0 ;  /* 0x0000000409007223 */ /* 0x004fce0000000000 */
.L_x_2:
[----:B------:R-:W-:Y:S05]  /*0cc0*/  BSYNC.RECONVERGENT B0 ;  /* 0x0000000000007941 */ /* 0x000fea0003800200 */
.L_x_1:
[----:B------:R-:W0:Y:S02]  /*0cd0*/  LDCU.64 UR4, c[0x0][0x390] ;  /* 0x00007200ff0477ac */ /* 0x000e240008000a00 */
[----:B0-----:R-:W-:-:S04]  /*0ce0*/  LEA R4, P0, R2, UR4, 0x2 ;  /* 0x0000000402047c11 */ /* 0x001fc8000f8010ff */
[----:B------:R-:W-:-:S05]  /*0cf0*/  LEA.HI.X R5, R2, UR5, R3, 0x2, P0 ;  /* 0x0000000502057c11 */ /* 0x000fca00080f1403 */
[----:B------:R-:W-:Y:S01]  /*0d00*/  STG.E desc[UR8][R4.64], R0 ;  /* 0x0000000004007986 */ /* 0x000fe2000c101908 */
[----:B------:R-:W-:Y:S05]  /*0d10*/  EXIT ;  /* 0x000000000000794d */ /* 0x000fea0003800000 */
.L_x_7:
        /* <DEDUP_REMOVED lines=14> */
.L_x_37:


//--------------------- .text._Z12check_outputPfllPy --------------------------
	.section	.text._Z12check_outputPfllPy,"ax",@progbits
	.align	128
        .global         _Z12check_outputPfllPy
        .type           _Z12check_outputPfllPy,@function
        .size           _Z12check_outputPfllPy,(.L_x_35 - _Z12check_outputPfllPy)
        .other          _Z12check_outputPfllPy,@"STO_CUDA_ENTRY STV_DEFAULT"
_Z12check_outputPfllPy:
.text._Z12check_outputPfllPy:
[----:B------:R-:W0:Y:S01]  /*0000*/  LDC R1, c[0x0][0x37c] ;  /* 0x0000df00ff017b82 */ /* 0x000e220000000800 */
[----:B------:R-:W1:Y:S01]  /*0010*/  S2R R2, SR_TID.X ;  /* 0x0000000000027919 */ /* 0x000e620000002100 */
[----:B------:R-:W2:Y:S06]  /*0020*/  LDCU UR5, c[0x0][0x2fc] ;  /* 0x00005f80ff0577ac */ /* 0x000eac0008000800 */
[----:B------:R-:W1:Y:S01]  /*0030*/  S2UR UR6, SR_CTAID.X ;  /* 0x00000000000679c3 */ /* 0x000e620000002500 */
[----:B------:R-:W-:Y:S01]  /*0040*/  IMAD.MOV.U32 R3, RZ, RZ, RZ ;  /* 0x000000ffff037224 */ /* 0x000fe200078e00ff */
[----:B------:R-:W3:Y:S01]  /*0050*/  LDCU.64 UR8, c[0x0][0x388] ;  /* 0x00007100ff0877ac */ /* 0x000ee20008000a00 */
[----:B0-----:R-:W-:Y:S01]  /*0060*/  VIADD R1, R1, 0xffffffe8 ;  /* 0xffffffe801017836 */ /* 0x001fe20000000000 */
[----:B------:R-:W0:Y:S04]  /*0070*/  LDCU UR4, c[0x0][0x2f8] ;  /* 0x00005f00ff0477ac */ /* 0x000e280008000800 */
[----:B------:R-:W1:Y:S01]  /*0080*/  LDC R5, c[0x0][0x360] ;  /* 0x0000d800ff057b82 */ /* 0x000e620000000800 */
[----:B0-----:R-:W-:-:S05]  /*0090*/  IADD3 R6, P1, PT, R1, UR4, RZ ;  /* 0x0000000401067c10 */ /* 0x001fca000ff3e0ff */
[----:B--2---:R-:W-:Y:S02]  /*00a0*/  IMAD.X R7, RZ, RZ, UR5, P1 ;  /* 0x00000005ff077e24 */ /* 0x004fe400088e06ff */
[----:B-1----:R-:W-:-:S03]  /*00b0*/  IMAD.WIDE.U32 R2, R5, UR6, R2 ;  /* 0x0000000605027c25 */ /* 0x002fc6000f8e0002 */
[----:B---3--:R-:W-:-:S04]  /*00c0*/  ISETP.GE.U32.AND P0, PT, R2, UR8, PT ;  /* 0x0000000802007c0c */ /* 0x008fc8000bf06070 */
[----:B------:R-:W-:-:S13]  /*00d0*/  ISETP.GE.AND.EX P0, PT, R3, UR9, PT, P0 ;  /* 0x0000000903007c0c */ /* 0x000fda000bf06300 */
[----:B------:R-:W-:Y:S05]  /*00e0*/  @P0 EXIT ;  /* 0x000000000000094d */ /* 0x000fea0003800000 */
[----:B------:R-:W0:Y:S01]  /*00f0*/  LDCU.64 UR4, c[0x0][0x380] ;  /* 0x00007000ff0477ac */ /* 0x000e220008000a00 */
[----:B------:R-:W1:Y:S01]  /*0100*/  LDCU.64 UR8, c[0x0][0x358] ;  /* 0x00006b00ff0877ac */ /* 0x000e620008000a00 */
[----:B------:R-:W2:Y:S01]  /*0110*/  LDCU.64 UR6, c[0x0][0x390] ;  /* 0x00007200ff0677ac */ /* 0x000ea20008000a00 */
[----:B0-----:R-:W-:-:S04]  /*0120*/  LEA R4, P0, R2, UR4, 0x2 ;  /* 0x0000000402047c11 */ /* 0x001fc8000f8010ff */
[C---:B------:R-:W-:Y:S01]  /*0130*/  LEA.HI.X R5, R2.reuse, UR5, R3, 0x2, P0 ;  /* 0x0000000502057c11 */ /* 0x040fe200080f1403 */
[----:B------:R-:W0:Y:S04]  /*0140*/  LDCU.64 UR4, c[0x0][0x390] ;  /* 0x00007200ff0477ac */ /* 0x000e280008000a00 */
[----:B-1----:R1:W5:Y:S01]  /*0150*/  LDG.E R0, desc[UR8][R4.64] ;  /* 0x0000000804007981 */ /* 0x002362000c1e1900 */
[----:B------:R-:W3:Y:S01]  /*0160*/  I2F.U64 R12, R2 ;  /* 0x00000002000c7312 */ /* 0x000ee20000301000 */
[----:B--2---:R-:W-:Y:S01]  /*0170*/  ISETP.GE.U32.AND P0, PT, R2, UR6, PT ;  /* 0x0000000602007c0c */ /* 0x004fe2000bf06070 */
[----:B------:R-:W-:Y:S03]  /*0180*/  BSSY.RECONVERGENT B0, `(.L_x_8) ;  /* 0x0000027000007945 */ /* 0x000fe60003800200 */
[----:B------:R-:W-:-:S03]  /*0190*/  ISETP.GE.AND.EX P0, PT, R3, UR7, PT, P0 ;  /* 0x0000000703007c0c */ /* 0x000fc6000bf06300 */
[----:B0-----:R-:W0:Y:S01]  /*01a0*/  I2F.S64 R8, UR4 ;  /* 0x0000000400087d12 */ /* 0x001e220008301400 */
[----:B---3--:R-:W-:Y:S01]  /*01b0*/  FADD R9, R12, 1 ;  /* 0x3f8000000c097421 */ /* 0x008fe20000000000 */
[----:B0-----:R-:W-:-:S04]  /*01c0*/  FADD R8, R8, 1 ;  /* 0x3f80000008087421 */ /* 0x001fc80000000000 */
[----:B------:R-:W-:-:S04]  /*01d0*/  FMUL R8, R8, R8 ;  /* 0x0000000808087220 */ /* 0x000fc80000400000 */
[----:B------:R-:W-:Y:S01]  /*01e0*/  FMUL R9, R8, R9 ;  /* 0x0000000908097220 */ /* 0x000fe20000400000 */
[----:B-1----:R-:W-:Y:S06]  /*01f0*/  @P0 BRA `(.L_x_9) ;  /* 0x00000000007c0947 */ /* 0x002fec0003800000 */
[----:B------:R-:W-:Y:S01]  /*0200*/  IADD3 R10, P0, PT, -R2, UR6, RZ ;  /* 0x00000006020a7c10 */ /* 0x000fe2000ff1e1ff */
[----:B------:R-:W-:Y:S02]  /*0210*/  HFMA2 R14, -RZ, RZ, 1.875, 0 ;  /* 0x3f800000ff0e7431 */ /* 0x000fe400000001ff */
[----:B------:R-:W-:Y:S01]  /*0220*/  IMAD.MOV.U32 R15, RZ, RZ, 0x3e2aaaab ;  /* 0x3e2aaaabff0f7424 */ /* 0x000fe200078e00ff */
[----:B------:R-:W-:Y:S01]  /*0230*/  BSSY.RECONVERGENT B1, `(.L_x_10) ;  /* 0x0000014000017945 */ /* 0x000fe20003800200 */
[----:B------:R-:W-:-:S06]  /*0240*/  IADD3.X R11, PT, PT, ~R3, UR7, RZ, P0, !PT ;  /* 0x00000007030b7c10 */ /* 0x000fcc00087fe5ff */
[----:B------:R-:W0:Y:S01]  /*0250*/  I2F.S64 R11, R10 ;  /* 0x0000000a000b7312 */ /* 0x000e220000301400 */
[----:B------:R-:W-:-:S04]  /*0260*/  FFMA R13, R15, -6, R14 ;  /* 0xc0c000000f0d7823 */ /* 0x000fc8000000000e */
[----:B------:R-:W-:Y:S01]  /*0270*/  FFMA R13, R13, R15, 0.16666667163372039795 ;  /* 0x3e2aaaab0d0d7423 */ /* 0x000fe2000000000f */
[C---:B0-----:R-:W-:Y:S01]  /*0280*/  FADD R8, R11.reuse, 1 ;  /* 0x3f8000000b087421 */ /* 0x041fe20000000000 */
[----:B------:R-:W-:-:S03]  /*0290*/  FFMA R5, R11, 2, R14 ;  /* 0x400000000b057823 */ /* 0x000fc6000000000e */
[----:B------:R-:W-:-:S04]  /*02a0*/  FMUL R4, R11, R8 ;  /* 0x000000080b047220 */ /* 0x000fc80000400000 */
[----:B------:R-:W-:Y:S01]  /*02b0*/  FMUL R4, R4, R5 ;  /* 0x0000000504047220 */ /* 0x000fe20000400000 */
[----:B------:R-:W-:-:S03]  /*02c0*/  FMUL R5, R12, R11 ;  /* 0x0000000b0c057220 */ /* 0x000fc60000400000 */
[----:B------:R-:W0:Y:S01]  /*02d0*/  FCHK P0, R4, 6 ;  /* 0x40c0000004007902 */ /* 0x000e220000000000 */
[----:B------:R-:W-:Y:S01]  /*02e0*/  FFMA R14, R4, R13, RZ ;  /* 0x0000000d040e7223 */ /* 0x000fe200000000ff */
[----:B------:R-:W-:-:S03]  /*02f0*/  FMUL R10, R5, R8 ;  /* 0x00000008050a7220 */ /* 0x000fc60000400000 */
[----:B------:R-:W-:-:S04]  /*0300*/  FFMA R12, R14, -6, R4 ;  /* 0xc0c000000e0c7823 */ /* 0x000fc80000000004 */
[----:B------:R-:W-:Y:S01]  /*0310*/  FFMA R13, R13, R12, R14 ;  /* 0x0000000c0d0d7223 */ /* 0x000fe2000000000e */
[----:B0-----:R-:W-:Y:S06]  /*0320*/  @!P0 BRA `(.L_x_11) ;  /* 0x0000000000108947 */ /* 0x001fec0003800000 */
[----:B------:R-:W-:Y:S01]  /*0330*/  IMAD.MOV.U32 R5, RZ, RZ, 0x40c00000 ;  /* 0x40c00000ff057424 */ /* 0x000fe200078e00ff */
[----:B------:R-:W-:-:S07]  /*0340*/  MOV R12, 0x360 ;  /* 0x00000360000c7802 */ /* 0x000fce0000000f00 */
[----:B-----5:R-:W-:Y:S05]  /*0350*/  CALL.REL.NOINC `($__internal_0_$__cuda_sm3x_div_rn_noftz_f32_slowpath) ;  /* 0x0000000400a87944 */ /* 0x020fea0003c00000 */
[----:B------:R-:W-:-:S07]  /*0360*/  IMAD.MOV.U32 R13, RZ, RZ, R5 ;  /* 0x000000ffff0d7224 */ /* 0x000fce00078e0005 */
.L_x_11:
[----:B------:R-:W-:Y:S05]  /*0370*/  BSYNC.RECONVERGENT B1 ;  /* 0x0000000000017941 */ /* 0x000fea0003800200 */
.L_x_10:
[----:B------:R-:W0:Y:S01]  /*0380*/  LDCU.64 UR4, c[0x0][0x390] ;  /* 0x00007200ff0477ac */ /* 0x000e220008000a00 */
[----:B------:R-:W-:Y:S01]  /*0390*/  FFMA R10, R10, 0.5, R13 ;  /* 0x3f0000000a0a7823 */ /* 0x000fe2000000000d */
[----:B0-----:R-:W0:Y:S02]  /*03a0*/  I2F.U64 R4, UR4 ;  /* 0x0000000400047d12 */ /* 0x001e240008301000 */
[----:B0-----:R-:W-:-:S04]  /*03b0*/  FMUL R11, R11, R4 ;  /* 0x000000040b0b7220 */ /* 0x001fc80000400000 */
[----:B------:R-:W-:-:S04]  /*03c0*/  FMUL R11, R8, R11 ;  /* 0x0000000b080b7220 */ /* 0x000fc80000400000 */
[----:B------:R-:W-:-:S04]  /*03d0*/  FFMA R10, R11, -0.5, R10 ;  /* 0xbf0000000b0a7823 */ /* 0x000fc8000000000a */
[----:B------:R-:W-:-:S07]  /*03e0*/  FADD R9, R9, -R10 ;  /* 0x8000000a09097221 */ /* 0x000fce0000000000 */
.L_x_9:
[----:B------:R-:W-:Y:S05]  /*03f0*/  BSYNC.RECONVERGENT B0 ;  /* 0x0000000000007941 */ /* 0x000fea0003800200 */
.L_x_8:
[----:B------:R-:W0:Y:S01]  /*0400*/  LDC.64 R12, c[0x0][0x388] ;  /* 0x0000e200ff0c7b82 */ /* 0x000e220000000a00 */
[----:B------:R-:W0:Y:S01]  /*0410*/  LDCU.64 UR4, c[0x0][0x390] ;  /* 0x00007200ff0477ac */ /* 0x000e220008000a00 */
[----:B------:R-:W-:Y:S01]  /*0420*/  BSSY.RECONVERGENT B0, `(.L_x_12) ;  /* 0x0000025000007945 */ /* 0x000fe20003800200 */
[----:B0-----:R-:W-:-:S04]  /*0430*/  IADD3 R5, P1, PT, R12, -UR4, RZ ;  /* 0x800000040c057c10 */ /* 0x001fc8000ff3e0ff */
[----:B------:R-:W-:Y:S02]  /*0440*/  ISETP.GE.U32.AND P0, PT, R2, R5, PT ;  /* 0x000000050200720c */ /* 0x000fe40003f06070 */
[----:B------:R-:W-:-:S04]  /*0450*/  IADD3.X R5, PT, PT, R13, ~UR5, RZ, P1, !PT ;  /* 0x800000050d057c10 */ /* 0x000fc80008ffe4ff */
[----:B------:R-:W-:-:S13]  /*0460*/  ISETP.GE.AND.EX P0, PT, R3, R5, PT, P0 ;  /* 0x000000050300720c */ /* 0x000fda0003f06300 */
[----:B------:R-:W-:Y:S05]  /*0470*/  @!P0 BRA `(.L_x_13) ;  /* 0x00000000007c8947 */ /* 0x000fea0003800000 */
[----:B------:R-:W-:Y:S01]  /*0480*/  IADD3 R11, P0, PT, R2, UR4, RZ ;  /* 0x00000004020b7c10 */ /* 0x000fe2000ff1e0ff */
[----:B------:R-:W-:Y:S01]  /*0490*/  IMAD.MOV.U32 R15, RZ, RZ, 0x3e2aaaab ;  /* 0x3e2aaaabff0f7424 */ /* 0x000fe200078e00ff */
[----:B------:R-:W-:Y:S01]  /*04a0*/  BSSY.RECONVERGENT B1, `(.L_x_14) ;  /* 0x000001a000017945 */ /* 0x000fe20003800200 */
[----:B------:R-:W-:Y:S01]  /*04b0*/  IMAD.MOV.U32 R14, RZ, RZ, 0x40c00000 ;  /* 0x40c00000ff0e7424 */ /* 0x000fe200078e00ff */
[----:B------:R-:W-:Y:S02]  /*04c0*/  IADD3 R4, P1, P2, R11, 0x1, -R12 ;  /* 0x000000010b047810 */ /* 0x000fe40007a3e80c */
[----:B------:R-:W-:Y:S01]  /*04d0*/  IADD3.X R8, PT, PT, R3, UR5, RZ, P0, !PT ;  /* 0x0000000503087c10 */ /* 0x000fe200087fe4ff */
[----:B------:R-:W-:Y:S01]  /*04e0*/  FFMA R14, -R15, R14, 1 ;  /* 0x3f8000000f0e7423 */ /* 0x000fe2000000010e */
[----:B------:R-:W-:Y:S02]  /*04f0*/  IADD3 R10, P0, PT, R11, 0x2, RZ ;  /* 0x000000020b0a7810 */ /* 0x000fe40007f1e0ff */
[----:B------:R-:W-:-:S02]  /*0500*/  IADD3.X R5, PT, PT, R8, RZ, ~R13, P1, P2 ;  /* 0x000000ff08057210 */ /* 0x000fc40000fe4c0d */
[----:B------:R-:W-:Y:S01]  /*0510*/  IADD3.X R11, PT, PT, RZ, R8, RZ, P0, !PT ;  /* 0x00000008ff0b7210 */ /* 0x000fe200007fe4ff */
[----:B------:R-:W-:-:S03]  /*0520*/  IMAD.MOV.U32 R8, RZ, RZ, 0x3f800000 ;  /* 0x3f800000ff087424 */ /* 0x000fc600078e00ff */
[----:B------:R-:W0:Y:S08]  /*0530*/  I2F.S64 R5, R4 ;  /* 0x0000000400057312 */ /* 0x000e300000301400 */
[----:B------:R-:W1:Y:S01]  /*0540*/  I2F.S64 R10, R10 ;  /* 0x0000000a000a7312 */ /* 0x000e620000301400 */
[C---:B0-----:R-:W-:Y:S01]  /*0550*/  FADD R12, R5.reuse, 1 ;  /* 0x3f800000050c7421 */ /* 0x041fe20000000000 */
[----:B------:R-:W-:-:S03]  /*0560*/  FFMA R13, R5, 2, R8 ;  /* 0x40000000050d7823 */ /* 0x000fc60000000008 */
[----:B------:R-:W-:-:S04]  /*0570*/  FMUL R8, R5, R12 ;  /* 0x0000000c05087220 */ /* 0x000fc80000400000 */
[----:B------:R-:W-:Y:S01]  /*0580*/  FMUL R4, R8, R13 ;  /* 0x0000000d08047220 */ /* 0x000fe20000400000 */
[----:B------:R-:W-:Y:S01]  /*0590*/  FFMA R13, R14, -R15, -0.16666667163372039795 ;  /* 0xbe2aaaab0e0d7423 */ /* 0x000fe2000000080f */
[----:B-1----:R-:W-:Y:S02]  /*05a0*/  FMUL R8, R5, R10 ;  /* 0x0000000a05087220 */ /* 0x002fe40000400000 */
[----:B------:R-:W0:Y:S01]  /*05b0*/  FCHK P0, R4, -6 ;  /* 0xc0c0000004007902 */ /* 0x000e220000000000 */
[----:B------:R-:W-:Y:S01]  /*05c0*/  FFMA R14, R4, R13, RZ ;  /* 0x0000000d040e7223 */ /* 0x000fe200000000ff */
[----:B------:R-:W-:-:S03]  /*05d0*/  FMUL R8, R8, R12 ;  /* 0x0000000c08087220 */ /* 0x000fc60000400000 */
[----:B------:R-:W-:-:S04]  /*05e0*/  FFMA R5, R14, 6, R4 ;  /* 0x40c000000e057823 */ /* 0x000fc80000000004 */
[----:B------:R-:W-:Y:S01]  /*05f0*/  FFMA R5, R13, R5, R14 ;  /* 0x000000050d057223 */ /* 0x000fe2000000000e */
[----:B0-----:R-:W-:Y:S06]  /*0600*/  @!P0 BRA `(.L_x_15) ;  /* 0x00000000000c8947 */ /* 0x001fec0003800000 */
[----:B------:R-:W-:Y:S02]  /*0610*/  MOV R5, 0xc0c00000 ;  /* 0xc0c0000000057802 */ /* 0x000fe40000000f00 */
[----:B------:R-:W-:-:S07]  /*0620*/  MOV R12, 0x640 ;  /* 0x00000640000c7802 */ /* 0x000fce0000000f00 */
[----:B-----5:R-:W-:Y:S05]  /*0630*/  CALL.REL.NOINC `($__internal_0_$__cuda_sm3x_div_rn_noftz_f32_slowpath) ;  /* 0x0000000000f07944 */ /* 0x020fea0003c00000 */
.L_x_15:
[----:B------:R-:W-:Y:S05]  /*0640*/  BSYNC.RECONVERGENT B1 ;  /* 0x0000000000017941 */ /* 0x000fea0003800200 */
.L_x_14:
[----:B------:R-:W-:-:S04]  /*0650*/  FFMA R8, R8, 0.5, R5 ;  /* 0x3f00000008087823 */ /* 0x000fc80000000005 */
[----:B------:R-:W-:-:S07]  /*0660*/  FADD R9, R9, -R8 ;  /* 0x8000000809097221 */ /* 0x000fce0000000000 */
.L_x_13:
[----:B------:R-:W-:Y:S05]  /*0670*/  BSYNC.RECONVERGENT B0 ;  /* 0x0000000000007941 */ /* 0x000fea0003800200 */
.L_x_12:
[----:B------:R-:W0:Y:S01]  /*0680*/  MUFU.RCP R8, R9 ;  /* 0x0000000900087308 */ /* 0x000e220000001000 */
[----:B-----5:R-:W-:Y:S01]  /*0690*/  FADD R4, -R0, R9 ;  /* 0x0000000900047221 */ /* 0x020fe20000000100 */
[----:B------:R-:W-:Y:S06]  /*06a0*/  BSSY.RECONVERGENT B0, `(.L_x_16) ;  /* 0x000000b000007945 */ /* 0x000fec0003800200 */
[----:B------:R-:W1:Y:S01]  /*06b0*/  FCHK P0, R4, R9 ;  /* 0x0000000904007302 */ /* 0x000e620000000000 */
[----:B0-----:R-:W-:-:S04]  /*06c0*/  FFMA R5, R8, -R9, 1 ;  /* 0x3f80000008057423 */ /* 0x001fc80000000809 */
[----:B------:R-:W-:-:S04]  /*06d0*/  FFMA R5, R8, R5, R8 ;  /* 0x0000000508057223 */ /* 0x000fc80000000008 */
[----:B------:R-:W-:-:S04]  /*06e0*/  FFMA R8, R4, R5, RZ ;  /* 0x0000000504087223 */ /* 0x000fc800000000ff */
[----:B------:R-:W-:-:S04]  /*06f0*/  FFMA R10, R8, -R9, R4 ;  /* 0x80000009080a7223 */ /* 0x000fc80000000004 */
[----:B------:R-:W-:Y:S01]  /*0700*/  FFMA R5, R5, R10, R8 ;  /* 0x0000000a05057223 */ /* 0x000fe20000000008 */
[----:B-1----:R-:W-:Y:S06]  /*0710*/  @!P0 BRA `(.L_x_17) ;  /* 0x00000000000c8947 */ /* 0x002fec0003800000 */
[----:B------:R-:W-:Y:S01]  /*0720*/  IMAD.MOV.U32 R5, RZ, RZ, R9 ;  /* 0x000000ffff057224 */ /* 0x000fe200078e0009 */
[----:B------:R-:W-:-:S07]  /*0730*/  MOV R12, 0x750 ;  /* 0x00000750000c7802 */ /* 0x000fce0000000f00 */
[----:B------:R-:W-:Y:S05]  /*0740*/  CALL.REL.NOINC `($__internal_0_$__cuda_sm3x_div_rn_noftz_f32_slowpath) ;  /* 0x0000000000ac7944 */ /* 0x000fea0003c00000 */
.L_x_17:
[----:B------:R-:W-:Y:S05]  /*0750*/  BSYNC.RECONVERGENT B0 ;  /* 0x0000000000007941 */ /* 0x000fea0003800200 */
.L_x_16:
[----:B------:R-:W0:Y:S01]  /*0760*/  F2F.F64.F32 R4, |R5| ;  /* 0x4000000500047310 */ /* 0x000e220000201800 */
[----:B------:R-:W-:Y:S01]  /*0770*/  UMOV UR4, 0x88e368f1 ;  /* 0x88e368f100047882 */ /* 0x000fe20000000000 */
[----:B------:R-:W-:Y:S02]  /*0780*/  UMOV UR5, 0x3ee4f8b5 ;  /* 0x3ee4f8b500057882 */ /* 0x000fe40000000000 */
[----:B0-----:R-:W-:-:S14]  /*0790*/  DSETP.GT.AND P0, PT, R4, UR4, PT ;  /* 0x0000000404007e2a */ /* 0x001fdc000bf04000 */
[----:B------:R-:W-:Y:S05]  /*07a0*/  @!P0 EXIT ;  /* 0x000000000000894d */ /* 0x000fea0003800000 */
[----:B------:R-:W0:Y:S01]  /*07b0*/  S2R R8, SR_LANEID ;  /* 0x0000000000087919 */ /* 0x000e220000000000 */
[----:B------:R-:W-:Y:S01]  /*07c0*/  VOTEU.ANY UR5, UPT, PT ;  /* 0x0000000000057886 */ /* 0x000fe200038e0100 */
[----:B------:R-:W1:Y:S01]  /*07d0*/  LDC.64 R4, c[0x0][0x398] ;  /* 0x0000e600ff047b82 */ /* 0x000e620000000a00 */
[----:B------:R-:W0:Y:S01]  /*07e0*/  FLO.U32 R15, UR5 ;  /* 0x00000005000f7d00 */ /* 0x000e2200080e0000 */
[----:B------:R-:W-:Y:S01]  /*07f0*/  UPOPC UR6, UR5 ;  /* 0x00000005000672bf */ /* 0x000fe20008000000 */
[----:B------:R-:W-:-:S03]  /*0800*/  UMOV UR4, URZ ;  /* 0x000000ff00047c82 */ /* 0x000fc60008000000 */
[----:B------:R-:W-:-:S04]  /*0810*/  UIMAD.WIDE.U32 UR6, UR6, 0x1, URZ ;  /* 0x00000001060678a5 */ /* 0x000fc8000f8e00ff */
[----:B------:R-:W-:Y:S02]  /*0820*/  UIADD3 UR4, UPT, UPT, UR7, UR4, URZ ;  /* 0x0000000407047290 */ /* 0x000fe4000fffe0ff */
[----:B------:R-:W-:Y:S02]  /*0830*/  IMAD.U32 R11, RZ, RZ, UR7 ;  /* 0x00000007ff0b7e24 */ /* 0x000fe4000f8e00ff */
[----:B------:R-:W-:Y:S02]  /*0840*/  IMAD.U32 R10, RZ, RZ, UR6 ;  /* 0x00000006ff0a7e24 */ /* 0x000fe4000f8e00ff */
[----:B------:R-:W-:Y:S02]  /*0850*/  MOV R11, UR4 ;  /* 0x00000004000b7c02 */ /* 0x000fe40008000f00 */
[----:B0-----:R-:W-:-:S13]  /*0860*/  ISETP.EQ.U32.AND P0, PT, R15, R8, PT ;  /* 0x000000080f00720c */ /* 0x001fda0003f02070 */
[----:B-1----:R-:W2:Y:S01]  /*0870*/  @P0 ATOMG.E.ADD.64.STRONG.GPU PT, R4, desc[UR8][R4.64], R10 ;  /* 0x8000000a040409a8 */ /* 0x002ea200081ef508 */
[----:B------:R-:W-:Y:S01]  /*0880*/  UMOV UR4, URZ ;  /* 0x000000ff00047c82 */ /* 0x000fe20008000000 */
[----:B------:R-:W0:Y:S02]  /*0890*/  S2R R8, SR_LTMASK ;  /* 0x0000000000087919 */ /* 0x000e240000003900 */
[----:B0-----:R-:W-:-:S04]  /*08a0*/  LOP3.LUT R8, R8, UR5, RZ, 0xc0, !PT ;  /* 0x0000000508087c12 */ /* 0x001fc8000f8ec0ff */
[----:B------:R-:W0:Y:S01]  /*08b0*/  POPC R17, R8 ;  /* 0x0000000800117309 */ /* 0x000e220000000000 */
[----:B--2---:R-:W-:Y:S04]  /*08c0*/  SHFL.IDX PT, R12, R4, R15, 0x1f ;  /* 0x00001f0f040c7589 */ /* 0x004fe800000e0000 */
[----:B------:R-:W0:Y:S02]  /*08d0*/  SHFL.IDX PT, R13, R5, R15, 0x1f ;  /* 0x00001f0f050d7589 */ /* 0x000e2400000e0000 */
[----:B0-----:R-:W-:-:S03]  /*08e0*/  IMAD.WIDE.U32 R12, R17, 0x1, R12 ;  /* 0x00000001110c7825 */ /* 0x001fc600078e000c */
[----:B------:R-:W-:Y:S01]  /*08f0*/  ISETP.GT.U32.AND P0, PT, R12, 0x4, PT ;  /* 0x000000040c00780c */ /* 0x000fe20003f04070 */
[----:B------:R-:W-:-:S05]  /*0900*/  VIADD R12, R13, UR4 ;  /* 0x000000040d0c7c36 */ /* 0x000fca0008000000 */
[----:B------:R-:W-:-:S13]  /*0910*/  ISETP.GT.U32.AND.EX P0, PT, R12, RZ, PT, P0 ;  /* 0x000000ff0c00720c */ /* 0x000fda0003f04100 */
[----:B------:R-:W-:Y:S05]  /*0920*/  @P0 EXIT ;  /* 0x000000000000094d */ /* 0x000fea0003800000 */
[----:B------:R-:W0:Y:S01]  /*0930*/  F2F.F64.F32 R8, R9 ;  /* 0x0000000900087310 */ /* 0x000e220000201800 */
[----:B------:R-:W-:Y:S01]  /*0940*/  MOV R12, 0x8 ;  /* 0x00000008000c7802 */ /* 0x000fe20000000f00 */
[----:B------:R1:W-:Y:S01]  /*0950*/  STL.64 [R1], R2 ;  /* 0x0000000201007387 */ /* 0x0003e20000100a00 */
[----:B------:R-:W2:Y:S04]  /*0960*/  LDCU.64 UR4, c[0x4][URZ] ;  /* 0x01000000ff0477ac */ /* 0x000ea80008000a00 */
[----:B------:R-:W3:Y:S01]  /*0970*/  LDC.64 R12, c[0x4][R12] ;  /* 0x010000000c0c7b82 */ /* 0x000ee20000000a00 */
[----:B------:R-:W4:Y:S01]  /*0980*/  F2F.F64.F32 R10, R0 ;  /* 0x00000000000a7310 */ /* 0x000f220000201800 */
[----:B0-----:R1:W-:Y:S01]  /*0990*/  STL.64 [R1+0x8], R8 ;  /* 0x0000080801007387 */ /* 0x0013e20000100a00 */
[----:B--2---:R-:W-:-:S03]  /*09a0*/  IMAD.U32 R4, RZ, RZ, UR4 ;  /* 0x00000004ff047e24 */ /* 0x004fc6000f8e00ff */
[----:B----4-:R1:W-:Y:S01]  /*09b0*/  STL.64 [R1+0x10], R10 ;  /* 0x0000100a01007387 */ /* 0x0103e20000100a00 */
[----:B------:R-:W-:-:S07]  /*09c0*/  IMAD.U32 R5, RZ, RZ, UR5 ;  /* 0x00000005ff057e24 */ /* 0x000fce000f8e00ff */
[----:B------:R-:W-:-:S07]  /*09d0*/  LEPC R20, `(.L_x_18) ;  /* 0x000000001014794e */ /* 0x000fce0000000000 */
[----:B-1-3--:R-:W-:Y:S05]  /*09e0*/  CALL.ABS.NOINC R12 ;  /* 0x000000000c007343 */ /* 0x00afea0003c00000 */
.L_x_18:
[----:B------:R-:W-:Y:S05]  /*09f0*/  EXIT ;  /* 0x000000000000794d */ /* 0x000fea0003800000 */
        .weak           $__internal_0_$__cuda_sm3x_div_rn_noftz_f32_slowpath
        .type           $__internal_0_$__cuda_sm3x_div_rn_noftz_f32_slowpath,@function
        .size           $__internal_0_$__cuda_sm3x_div_rn_noftz_f32_slowpath,(.L_x_35 - $__internal_0_$__cuda_sm3x_div_rn_noftz_f32_slowpath)
$__internal_0_$__cuda_sm3x_div_rn_noftz_f32_slowpath:
[----:B------:R-:W-:Y:S01]  /*0a00*/  SHF.R.U32.HI R14, RZ, 0x17, R5 ;  /* 0x00000017ff0e7819 */ /* 0x000fe20000011605 */
[----:B------:R-:W-:Y:S01]  /*0a10*/  BSSY.RECONVERGENT B2, `(.L_x_19) ;  /* 0x0000062000027945 */ /* 0x000fe20003800200 */
[----:B------:R-:W-:Y:S02]  /*0a20*/  SHF.R.U32.HI R13, RZ, 0x17, R4 ;  /* 0x00000017ff0d7819 */ /* 0x000fe40000011604 */
[----:B------:R-:W-:Y:S02]  /*0a30*/  LOP3.LUT R14, R14, 0xff, RZ, 0xc0, !PT ;  /* 0x000000ff0e0e7812 */ /* 0x000fe400078ec0ff */
[----:B------:R-:W-:Y:S02]  /*0a40*/  LOP3.LUT R15, R13, 0xff, RZ, 0xc0, !PT ;  /* 0x000000ff0d0f7812 */ /* 0x000fe400078ec0ff */
[----:B------:R-:W-:-:S03]  /*0a50*/  IADD3 R17, PT, PT, R14, -0x1, RZ ;  /* 0xffffffff0e117810 */ /* 0x000fc60007ffe0ff */
[----:B------:R-:W-:Y:S01]  /*0a60*/  VIADD R16, R15, 0xffffffff ;  /* 0xffffffff0f107836 */ /* 0x000fe20000000000 */
[----:B------:R-:W-:-:S04]  /*0a70*/  ISETP.GT.U32.AND P0, PT, R17, 0xfd, PT ;  /* 0x000000fd1100780c */ /* 0x000fc80003f04070 */
[----:B------:R-:W-:-:S13]  /*0a80*/  ISETP.GT.U32.OR P0, PT, R16, 0xfd, P0 ;  /* 0x000000fd1000780c */ /* 0x000fda0000704470 */
[----:B------:R-:W-:Y:S01]  /*0a90*/  @!P0 IMAD.MOV.U32 R13, RZ, RZ, RZ ;  /* 0x000000ffff0d8224 */ /* 0x000fe200078e00ff */
[----:B------:R-:W-:Y:S06]  /*0aa0*/  @!P0 BRA `(.L_x_20) ;  /* 0x00000000005c8947 */ /* 0x000fec0003800000 */
[----:B------:R-:W-:Y:S02]  /*0ab0*/  FSETP.GTU.FTZ.AND P0, PT, |R4|, +INF , PT ;  /* 0x7f8000000400780b */ /* 0x000fe40003f1c200 */
[----:B------:R-:W-:-:S04]  /*0ac0*/  FSETP.GTU.FTZ.AND P1, PT, |R5|, +INF , PT ;  /* 0x7f8000000500780b */ /* 0x000fc80003f3c200 */
[----:B------:R-:W-:-:S13]  /*0ad0*/  PLOP3.LUT P0, PT, P0, P1, PT, 0xf8, 0x8f ;  /* 0x00000000008f781c */ /* 0x000fda0000703f70 */
[----:B------:R-:W-:Y:S05]  /*0ae0*/  @P0 BRA `(.L_x_21) ;  /* 0x00000004004c0947 */ /* 0x000fea0003800000 */
[----:B------:R-:W-:-:S13]  /*0af0*/  LOP3.LUT P0, RZ, R5, 0x7fffffff, R4, 0xc8, !PT ;  /* 0x7fffffff05ff7812 */ /* 0x000fda000780c804 */
[----:B------:R-:W-:Y:S05]  /*0b00*/  @!P0 BRA `(.L_x_22) ;  /* 0x00000004003c8947 */ /* 0x000fea0003800000 */
[C---:B------:R-:W-:Y:S02]  /*0b10*/  FSETP.NEU.FTZ.AND P2, PT, |R4|.reuse, +INF , PT ;  /* 0x7f8000000400780b */ /* 0x040fe40003f5d200 */
[----:B------:R-:W-:Y:S02]  /*0b20*/  FSETP.NEU.FTZ.AND P1, PT, |R5|, +INF , PT ;  /* 0x7f8000000500780b */ /* 0x000fe40003f3d200 */
[----:B------:R-:W-:-:S11]  /*0b30*/  FSETP.NEU.FTZ.AND P0, PT, |R4|, +INF , PT ;  /* 0x7f8000000400780b */ /* 0x000fd60003f1d200 */
[----:B------:R-:W-:Y:S05]  /*0b40*/  @!P1 BRA !P2, `(.L_x_22) ;  /* 0x00000004002c9947 */ /* 0x000fea0005000000 */
[----:B------:R-:W-:-:S04]  /*0b50*/  LOP3.LUT P2, RZ, R4, 0x7fffffff, RZ, 0xc0, !PT ;  /* 0x7fffffff04ff7812 */ /* 0x000fc8000784c0ff */
[----:B------:R-:W-:-:S13]  /*0b60*/  PLOP3.LUT P1, PT, P1, P2, PT, 0x2f, 0xf2 ;  /* 0x0000000000f2781c */ /* 0x000fda0000f24577 */
[----:B------:R-:W-:Y:S05]  /*0b70*/  @P1 BRA `(.L_x_23) ;  /* 0x0000000400181947 */ /* 0x000fea0003800000 */
[----:B------:R-:W-:-:S04]  /*0b80*/  LOP3.LUT P1, RZ, R5, 0x7fffffff, RZ, 0xc0, !PT ;  /* 0x7fffffff05ff7812 */ /* 0x000fc8000782c0ff */
[----:B------:R-:W-:-:S13]  /*0b90*/  PLOP3.LUT P0, PT, P0, P1, PT, 0x2f, 0xf2 ;  /* 0x0000000000f2781c */ /* 0x000fda0000702577 */
[----:B------:R-:W-:Y:S05]  /*0ba0*/  @P0 BRA `(.L_x_24) ;  /* 0x0000000400000947 */ /* 0x000fea0003800000 */
[----:B------:R-:W-:Y:S02]  /*0bb0*/  ISETP.GE.AND P0, PT, R16, RZ, PT ;  /* 0x000000ff1000720c */ /* 0x000fe40003f06270 */
[----:B------:R-:W-:-:S11]  /*0bc0*/  ISETP.GE.AND P1, PT, R17, RZ, PT ;  /* 0x000000ff1100720c */ /* 0x000fd60003f26270 */
[----:B------:R-:W-:Y:S01]  /*0bd0*/  @P0 MOV R13, RZ ;  /* 0x000000ff000d0202 */ /* 0x000fe20000000f00 */
[----:B------:R-:W-:Y:S02]  /*0be0*/  @!P0 IMAD.MOV.U32 R13, RZ, RZ, -0x40 ;  /* 0xffffffc0ff0d8424 */ /* 0x000fe400078e00ff */
[----:B------:R-:W-:Y:S01]  /*0bf0*/  @!P0 FFMA R4, R4, 1.84467440737095516160e+19, RZ ;  /* 0x5f80000004048823 */ /* 0x000fe200000000ff */
[----:B------:R-:W-:Y:S01]  /*0c00*/  @!P1 FFMA R5, R5, 1.84467440737095516160e+19, RZ ;  /* 0x5f80000005059823 */ /* 0x000fe200000000ff */
[----:B------:R-:W-:-:S07]  /*0c10*/  @!P1 VIADD R13, R13, 0x40 ;  /* 0x000000400d0d9836 */ /* 0x000fce0000000000 */
.L_x_20:
[----:B------:R-:W-:Y:S01]  /*0c20*/  LEA R16, R14, 0xc0800000, 0x17 ;  /* 0xc08000000e107811 */ /* 0x000fe200078eb8ff */
[----:B------:R-:W-:Y:S01]  /*0c30*/  VIADD R15, R15, 0xffffff81 ;  /* 0xffffff810f0f7836 */ /* 0x000fe20000000000 */
[----:B------:R-:W-:Y:S02]  /*0c40*/  BSSY.RECONVERGENT B3, `(.L_x_25) ;  /* 0x0000035000037945 */ /* 0x000fe40003800200 */
[----:B------:R-:W-:Y:S01]  /*0c50*/  IADD3 R16, PT, PT, -R16, R5, RZ ;  /* 0x0000000510107210 */ /* 0x000fe20007ffe1ff */
[----:B------:R-:W-:-:S03]  /*0c60*/  IMAD R4, R15, -0x800000, R4 ;  /* 0xff8000000f047824 */ /* 0x000fc600078e0204 */
[----:B------:R0:W1:Y:S01]  /*0c70*/  MUFU.RCP R5, R16 ;  /* 0x0000001000057308 */ /* 0x0000620000001000 */
[----:B------:R-:W-:Y:S01]  /*0c80*/  FADD.FTZ R17, -R16, -RZ ;  /* 0x800000ff10117221 */ /* 0x000fe20000010100 */
[----:B0-----:R-:W-:-:S05]  /*0c90*/  IADD3 R16, PT, PT, R15, 0x7f, -R14 ;  /* 0x0000007f0f107810 */ /* 0x001fca0007ffe80e */
[----:B------:R-:W-:Y:S02]  /*0ca0*/  IMAD.IADD R13, R16, 0x1, R13 ;  /* 0x00000001100d7824 */ /* 0x000fe400078e020d */
[----:B-1----:R-:W-:-:S04]  /*0cb0*/  FFMA R18, R5, R17, 1 ;  /* 0x3f80000005127423 */ /* 0x002fc80000000011 */
[----:B------:R-:W-:-:S04]  /*0cc0*/  FFMA R5, R5, R18, R5 ;  /* 0x0000001205057223 */ /* 0x000fc80000000005 */
[----:B------:R-:W-:-:S04]  /*0cd0*/  FFMA R18, R4, R5, RZ ;  /* 0x0000000504127223 */ /* 0x000fc800000000ff */
[----:B------:R-:W-:-:S04]  /*0ce0*/  FFMA R19, R17, R18, R4 ;  /* 0x0000001211137223 */ /* 0x000fc80000000004 */
[----:B------:R-:W-:-:S04]  /*0cf0*/  FFMA R18, R5, R19, R18 ;  /* 0x0000001305127223 */ /* 0x000fc80000000012 */
[----:B------:R-:W-:-:S04]  /*0d00*/  FFMA R17, R17, R18, R4 ;  /* 0x0000001211117223 */ /* 0x000fc80000000004 */
[----:B------:R-:W-:-:S05]  /*0d10*/  FFMA R4, R5, R17, R18 ;  /* 0x0000001105047223 */ /* 0x000fca0000000012 */
[----:B------:R-:W-:-:S04]  /*0d20*/  SHF.R.U32.HI R14, RZ, 0x17, R4 ;  /* 0x00000017ff0e7819 */ /* 0x000fc80000011604 */
[----:B------:R-:W-:-:S04]  /*0d30*/  LOP3.LUT R14, R14, 0xff, RZ, 0xc0, !PT ;  /* 0x000000ff0e0e7812 */ /* 0x000fc800078ec0ff */
[----:B------:R-:W-:-:S05]  /*0d40*/  IADD3 R19, PT, PT, R14, R13, RZ ;  /* 0x0000000d0e137210 */ /* 0x000fca0007ffe0ff */
[----:B------:R-:W-:-:S05]  /*0d50*/  VIADD R14, R19, 0xffffffff ;  /* 0xffffffff130e7836 */ /* 0x000fca0000000000 */
[----:B------:R-:W-:-:S13]  /*0d60*/  ISETP.GE.U32.AND P0, PT, R14, 0xfe, PT ;  /* 0x000000fe0e00780c */ /* 0x000fda0003f06070 */
[----:B------:R-:W-:Y:S05]  /*0d70*/  @!P0 BRA `(.L_x_26) ;  /* 0x0000000000808947 */ /* 0x000fea0003800000 */
[----:B------:R-:W-:-:S13]  /*0d80*/  ISETP.GT.AND P0, PT, R19, 0xfe, PT ;  /* 0x000000fe1300780c */ /* 0x000fda0003f04270 */
[----:B------:R-:W-:Y:S05]  /*0d90*/  @P0 BRA `(.L_x_27) ;  /* 0x00000000006c0947 */ /* 0x000fea0003800000 */
[----:B------:R-:W-:-:S13]  /*0da0*/  ISETP.GE.AND P0, PT, R19, 0x1, PT ;  /* 0x000000011300780c */ /* 0x000fda0003f06270 */
[----:B------:R-:W-:Y:S05]  /*0db0*/  @P0 BRA `(.L_x_28) ;  /* 0x0000000000740947 */ /* 0x000fea0003800000 */
[----:B------:R-:W-:Y:S02]  /*0dc0*/  ISETP.GE.AND P0, PT, R19, -0x18, PT ;  /* 0xffffffe81300780c */ /* 0x000fe40003f06270 */
[----:B------:R-:W-:-:S11]  /*0dd0*/  LOP3.LUT R4, R4, 0x80000000, RZ, 0xc0, !PT ;  /* 0x8000000004047812 */ /* 0x000fd600078ec0ff */
[----:B------:R-:W-:Y:S05]  /*0de0*/  @!P0 BRA `(.L_x_28) ;  /* 0x0000000000688947 */ /* 0x000fea0003800000 */
[-CC-:B------:R-:W-:Y:S01]  /*0df0*/  FFMA.RZ R13, R5, R17.reuse, R18.reuse ;  /* 0x00000011050d7223 */ /* 0x180fe2000000c012 */
[----:B------:R-:W-:Y:S02]  /*0e00*/  VIADD R16, R19, 0x20 ;  /* 0x0000002013107836 */ /* 0x000fe40000000000 */
[-CC-:B------:R-:W-:Y:S01]  /*0e10*/  FFMA.RM R14, R5, R17.reuse, R18.reuse ;  /* 0x00000011050e7223 */ /* 0x180fe20000004012 */
[----:B------:R-:W-:Y:S02]  /*0e20*/  ISETP.NE.AND P2, PT, R19, RZ, PT ;  /* 0x000000ff1300720c */ /* 0x000fe40003f45270 */
[----:B------:R-:W-:Y:S01]  /*0e30*/  LOP3.LUT R15, R13, 0x7fffff, RZ, 0xc0, !PT ;  /* 0x007fffff0d0f7812 */ /* 0x000fe200078ec0ff */
[----:B------:R-:W-:Y:S01]  /*0e40*/  FFMA.RP R13, R5, R17, R18 ;  /* 0x00000011050d7223 */ /* 0x000fe20000008012 */
[----:B------:R-:W-:Y:S02]  /*0e50*/  ISETP.NE.AND P1, PT, R19, RZ, PT ;  /* 0x000000ff1300720c */ /* 0x000fe40003f25270 */
[----:B------:R-:W-:-:S02]  /*0e60*/  LOP3.LUT R15, R15, 0x800000, RZ, 0xfc, !PT ;  /* 0x008000000f0f7812 */ /* 0x000fc400078efcff */
[----:B------:R-:W-:Y:S02]  /*0e70*/  IADD3 R5, PT, PT, -R19, RZ, RZ ;  /* 0x000000ff13057210 */ /* 0x000fe40007ffe1ff */
[----:B------:R-:W-:Y:S02]  /*0e80*/  SHF.L.U32 R16, R15, R16, RZ ;  /* 0x000000100f107219 */ /* 0x000fe400000006ff */
[----:B------:R-:W-:Y:S02]  /*0e90*/  FSETP.NEU.FTZ.AND P0, PT, R13, R14, PT ;  /* 0x0000000e0d00720b */ /* 0x000fe40003f1d000 */
[----:B------:R-:W-:Y:S02]  /*0ea0*/  SEL R14, R5, RZ, P2 ;  /* 0x000000ff050e7207 */ /* 0x000fe40001000000 */
[----:B------:R-:W-:Y:S02]  /*0eb0*/  ISETP.NE.AND P1, PT, R16, RZ, P1 ;  /* 0x000000ff1000720c */ /* 0x000fe40000f25270 */
[----:B------:R-:W-:-:S02]  /*0ec0*/  SHF.R.U32.HI R14, RZ, R14, R15 ;  /* 0x0000000eff0e7219 */ /* 0x000fc4000001160f */
[----:B------:R-:W-:Y:S02]  /*0ed0*/  PLOP3.LUT P0, PT, P0, P1, PT, 0xf8, 0x8f ;  /* 0x00000000008f781c */ /* 0x000fe40000703f70 */
[----:B------:R-:W-:Y:S02]  /*0ee0*/  SHF.R.U32.HI R16, RZ, 0x1, R14 ;  /* 0x00000001ff107819 */ /* 0x000fe4000001160e */
[----:B------:R-:W-:-:S04]  /*0ef0*/  SEL R5, RZ, 0x1, !P0 ;  /* 0x00000001ff057807 */ /* 0x000fc80004000000 */
[----:B------:R-:W-:-:S04]  /*0f00*/  LOP3.LUT R5, R5, 0x1, R16, 0xf8, !PT ;  /* 0x0000000105057812 */ /* 0x000fc800078ef810 */
[----:B------:R-:W-:-:S05]  /*0f10*/  LOP3.LUT R5, R5, R14, RZ, 0xc0, !PT ;  /* 0x0000000e05057212 */ /* 0x000fca00078ec0ff */
[----:B------:R-:W-:-:S05]  /*0f20*/  IMAD.IADD R5, R16, 0x1, R5 ;  /* 0x0000000110057824 */ /* 0x000fca00078e0205 */
[----:B------:R-:W-:Y:S01]  /*0f30*/  LOP3.LUT R4, R5, R4, RZ, 0xfc, !PT ;  /* 0x0000000405047212 */ /* 0x000fe200078efcff */
[----:B------:R-:W-:Y:S06]  /*0f40*/  BRA `(.L_x_28) ;  /* 0x0000000000107947 */ /* 0x000fec0003800000 */
.L_x_27:
[----:B------:R-:W-:-:S04]  /*0f50*/  LOP3.LUT R4, R4, 0x80000000, RZ, 0xc0, !PT ;  /* 0x8000000004047812 */ /* 0x000fc800078ec0ff */
[----:B------:R-:W-:Y:S01]  /*0f60*/  LOP3.LUT R4, R4, 0x7f800000, RZ, 0xfc, !PT ;  /* 0x7f80000004047812 */ /* 0x000fe200078efcff */
[----:B------:R-:W-:Y:S06]  /*0f70*/  BRA `(.L_x_28) ;  /* 0x0000000000047947 */ /* 0x000fec0003800000 */
.L_x_26:
[----:B------:R-:W-:-:S07]  /*0f80*/  IMAD R4, R13, 0x800000, R4 ;  /* 0x008000000d047824 */ /* 0x000fce00078e0204 */
.L_x_28:
[----:B------:R-:W-:Y:S05]  /*0f90*/  BSYNC.RECONVERGENT B3 ;  /* 0x0000000000037941 */ /* 0x000fea0003800200 */
.L_x_25:
[----:B------:R-:W-:Y:S05]  /*0fa0*/  BRA `(.L_x_29) ;  /* 0x0000000000207947 */ /* 0x000fea0003800000 */
.L_x_24:
[----:B------:R-:W-:-:S04]  /*0fb0*/  LOP3.LUT R4, R5, 0x80000000, R4, 0x48, !PT ;  /* 0x8000000005047812 */ /* 0x000fc800078e4804 */
[----:B------:R-:W-:Y:S01]  /*0fc0*/  LOP3.LUT R4, R4, 0x7f800000, RZ, 0xfc, !PT ;  /* 0x7f80000004047812 */ /* 0x000fe200078efcff */
[----:B------:R-:W-:Y:S06]  /*0fd0*/  BRA `(.L_x_29) ;  /* 0x0000000000147947 */ /* 0x000fec0003800000 */
.L_x_23:
[----:B------:R-:W-:Y:S01]  /*0fe0*/  LOP3.LUT R4, R5, 0x80000000, R4, 0x48, !PT ;  /* 0x8000000005047812 */ /* 0x000fe200078e4804 */
[----:B------:R-:W-:Y:S06]  /*0ff0*/  BRA `(.L_x_29) ;  /* 0x00000000000c7947 */ /* 0x000fec0003800000 */
.L_x_22:
[----:B------:R-:W0:Y:S01]  /*1000*/  MUFU.RSQ R4, -QNAN ;  /* 0xffc0000000047908 */ /* 0x000e220000001400 */
[----:B------:R-:W-:Y:S05]  /*1010*/  BRA `(.L_x_29) ;  /* 0x0000000000047947 */ /* 0x000fea0003800000 */
.L_x_21:
[----:B------:R-:W-:-:S07]  /*1020*/  FADD.FTZ R4, R4, R5 ;  /* 0x0000000504047221 */ /* 0x000fce0000010000 */
.L_x_29:
[----:B------:R-:W-:Y:S05]  /*1030*/  BSYNC.RECONVERGENT B2 ;  /* 0x0000000000027941 */ /* 0x000fea0003800200 */
.L_x_19:
[----:B------:R-:W-:Y:S01]  /*1040*/  IMAD.MOV.U32 R13, RZ, RZ, 0x0 ;  /* 0x00000000ff0d7424 */ /* 0x000fe200078e00ff */
[----:B0-----:R-:W-:-:S03]  /*1050*/  MOV R5, R4 ;  /* 0x0000000400057202 */ /* 0x001fc60000000f00 */
[----:B------:R-:W-:Y:S05]  /*1060*/  RET.REL.NODEC R12 `(_Z12check_outputPfllPy) ;  /* 0xffffffec0ce47950 */ /* 0x000fea0003c3ffff */
.L_x_30:
        /* <DEDUP_REMOVED lines=9> */
.L_x_35:


//--------------------- .text._Z13generate_maskPfl --------------------------
	.section	.text._Z13generate_maskPfl,"ax",@progbits
	.align	128
        .global         _Z13generate_maskPfl
        .type           _Z13generate_maskPfl,@function
        .size           _Z13generate_maskPfl,(.L_x_39 - _Z13generate_maskPfl)
        .other          _Z13generate_maskPfl,@"STO_CUDA_ENTRY STV_DEFAULT"
_Z13generate_maskPfl:
.text._Z13generate_maskPfl:
[----:B------:R-:W-:Y:S01]  /*0000*/  LDC R1, c[0x0][0x37c] ;  /* 0x0000df00ff017b82 */ /* 0x000fe20000000800 */
[----:B------:R-:W0:Y:S07]  /*0010*/  S2R R2, SR_TID.X ;  /* 0x0000000000027919 */ /* 0x000e2e0000002100 */
[----:B------:R-:W0:Y:S01]  /*0020*/  S2UR UR4, SR_CTAID.X ;  /* 0x00000000000479c3 */ /* 0x000e220000002500 */
[----:B------:R-:W1:Y:S01]  /*0030*/  LDCU.64 UR6, c[0x0][0x388] ;  /* 0x00007100ff0677ac */ /* 0x000e620008000a00 */
[----:B------:R-:W-:Y:S01]  /*0040*/  IMAD.MOV.U32 R3, RZ, RZ, RZ ;  /* 0x000000ffff037224 */ /* 0x000fe200078e00ff */
[----:B------:R-:W-:Y:S05]  /*0050*/  BSSY.RECONVERGENT B0, `(.L_x_31) ;  /* 0x0000010000007945 */ /* 0x000fea0003800200 */
[----:B------:R-:W0:Y:S02]  /*0060*/  LDC R5, c[0x0][0x360] ;  /* 0x0000d800ff057b82 */ /* 0x000e240000000800 */
[----:B0-----:R-:W-:Y:S01]  /*0070*/  IMAD.WIDE.U32 R2, R5, UR4, R2 ;  /* 0x0000000405027c25 */ /* 0x001fe2000f8e0002 */
[----:B------:R-:W0:Y:S02]  /*0080*/  LDCU.64 UR4, c[0x0][0x358] ;  /* 0x00006b00ff0477ac */ /* 0x000e240008000a00 */
[----:B-1----:R-:W-:-:S02]  /*0090*/  ISETP.GT.U32.AND P0, PT, R2, UR6, PT ;  /* 0x0000000602007c0c */ /* 0x002fc4000bf04070 */
[----:B------:R-:W-:Y:S02]  /*00a0*/  ISETP.GE.U32.AND P1, PT, R2, UR6, PT ;  /* 0x0000000602007c0c */ /* 0x000fe4000bf26070 */
[C---:B------:R-:W-:Y:S02]  /*00b0*/  ISETP.GT.AND.EX P0, PT, R3.reuse, UR7, PT, P0 ;  /* 0x0000000703007c0c */ /* 0x040fe4000bf04300 */
[----:B------:R-:W-:-:S11]  /*00c0*/  ISETP.GE.AND.EX P1, PT, R3, UR7, PT, P1 ;  /* 0x0000000703007c0c */ /* 0x000fd6000bf26310 */
[----:B0-----:R-:W-:Y:S05]  /*00d0*/  @P0 BRA `(.L_x_32) ;  /* 0x00000000001c0947 */ /* 0x001fea0003800000 */
[----:B------:R-:W0:Y:S01]  /*00e0*/  LDCU.64 UR8, c[0x0][0x380] ;  /* 0x00007000ff0877ac */ /* 0x000e220008000a00 */
[----:B------:R-:W-:-:S05]  /*00f0*/  IADD3 R4, P0, PT, R2, 0x1, RZ ;  /* 0x0000000102047810 */ /* 0x000fca0007f1e0ff */
[----:B------:R-:W-:-:S06]  /*0100*/  IMAD.X R5, RZ, RZ, R3, P0 ;  /* 0x000000ffff057224 */ /* 0x000fcc00000e0603 */
[----:B------:R-:W1:Y:S01]  /*0110*/  I2F.U64 R5, R4 ;  /* 0x0000000400057312 */ /* 0x000e620000301000 */
[----:B0-----:R-:W-:-:S04]  /*0120*/  LEA R6, P0, R2, UR8, 0x2 ;  /* 0x0000000802067c11 */ /* 0x001fc8000f8010ff */
[----:B------:R-:W-:-:S05]  /*0130*/  LEA.HI.X R7, R2, UR9, R3, 0x2, P0 ;  /* 0x0000000902077c11 */ /* 0x000fca00080f1403 */
[----:B-1----:R0:W-:Y:S04]  /*0140*/  STG.E desc[UR4][R6.64], R5 ;  /* 0x0000000506007986 */ /* 0x0021e8000c101904 */
.L_x_32:
[----:B------:R-:W-:Y:S05]  /*0150*/  BSYNC.RECONVERGENT B0 ;  /* 0x0000000000007941 */ /* 0x000fea0003800200 */
.L_x_31:
[----:B------:R-:W-:Y:S05]  /*0160*/  @P1 EXIT ;  /* 0x000000000000194d */ /* 0x000fea0003800000 */
[----:B------:R-:W1:Y:S01]  /*0170*/  LDCU.64 UR8, c[0x0][0x380] ;  /* 0x00007000ff0877ac */ /* 0x000e620008000a00 */
[----:B------:R-:W-:-:S04]  /*0180*/  IADD3 R4, P0, PT, -R2, UR6, RZ ;  /* 0x0000000602047c10 */ /* 0x000fc8000ff1e1ff */
[----:B0-----:R-:W-:Y:S02]  /*0190*/  IADD3.X R5, PT, PT, ~R3, UR7, RZ, P0, !PT ;  /* 0x0000000703057c10 */ /* 0x001fe400087fe5ff */
[----:B------:R-:W-:-:S04]  /*01a0*/  IADD3 R0, P0, PT, R2, UR6, RZ ;  /* 0x0000000602007c10 */ /* 0x000fc8000ff1e0ff */
[----:B------:R-:W0:Y:S01]  /*01b0*/  I2F.S64 R5, R4 ;  /* 0x0000000400057312 */ /* 0x000e220000301400 */
[----:B------:R-:W-:Y:S02]  /*01c0*/  IADD3.X R3, PT, PT, R3, UR7, RZ, P0, !PT ;  /* 0x0000000703037c10 */ /* 0x000fe400087fe4ff */
[----:B-1----:R-:W-:-:S04]  /*01d0*/  LEA R2, P0, R0, UR8, 0x2 ;  /* 0x0000000800027c11 */ /* 0x002fc8000f8010ff */
[----:B------:R-:W-:-:S05]  /*01e0*/  LEA.HI.X R3, R0, UR9, R3, 0x2, P0 ;  /* 0x0000000900037c11 */ /* 0x000fca00080f1403 */
[----:B0-----:R-:W-:Y:S01]  /*01f0*/  STG.E desc[UR4][R2.64+0x4], R5 ;  /* 0x0000040502007986 */ /* 0x001fe2000c101904 */
[----:B------:R-:W-:Y:S05]  /*0200*/  EXIT ;  /* 0x000000000000794d */ /* 0x000fea0003800000 */
.L_x_33:
        /* <DEDUP_REMOVED lines=15> */
.L_x_39:


//--------------------- .text._Z14generate_inputPfl --------------------------
	.section	.text._Z14generate_inputPfl,"ax",@progbits
	.align	128
        .global         _Z14generate_inputPfl
        .type           _Z14generate_inputPfl,@function
        .size           _Z14generate_inputPfl,(.L_x_40 - _Z14generate_inputPfl)
        .other          _Z14generate_inputPfl,@"STO_CUDA_ENTRY STV_DEFAULT"
_Z14generate_inputPfl:
.text._Z14generate_inputPfl:
[----:B------:R-:W-:Y:S01]  /*0000*/  LDC R1, c[0x0][0x37c] ;  /* 0x0000df00ff017b82 */ /* 0x000fe20000000800 */
[----:B------:R-:W0:Y:S07]  /*0010*/  S2R R2, SR_TID.X ;  /* 0x0000000000027919 */ /* 0x000e2e0000002100 */
[----:B------:R-:W0:Y:S01]  /*0020*/  S2UR UR4, SR_CTAID.X ;  /* 0x00000000000479c3 */ /* 0x000e220000002500 */
[----:B------:R-:W1:Y:S01]  /*0030*/  LDCU.64 UR6, c[0x0][0x388] ;  /* 0x00007100ff0677ac */ /* 0x000e620008000a00 */
[----:B------:R-:W-:-:S06]  /*0040*/  IMAD.MOV.U32 R3, RZ, RZ, RZ ;  /* 0x000000ffff037224 */ /* 0x000fcc00078e00ff */
[----:B------:R-:W0:Y:S02]  /*0050*/  LDC R5, c[0x0][0x360] ;  /* 0x0000d800ff057b82 */ /* 0x000e240000000800 */
[----:B0-----:R-:W-:-:S03]  /*0060*/  IMAD.WIDE.U32 R2, R5, UR4, R2 ;  /* 0x0000000405027c25 */ /* 0x001fc6000f8e0002 */
[----:B-1----:R-:W-:-:S04]  /*0070*/  ISETP.GE.U32.AND P0, PT, R2, UR6, PT ;  /* 0x0000000602007c0c */ /* 0x002fc8000bf06070 */
[----:B------:R-:W-:-:S13]  /*0080*/  ISETP.GE.AND.EX P0, PT, R3, UR7, PT, P0 ;  /* 0x0000000703007c0c */ /* 0x000fda000bf06300 */
[----:B------:R-:W-:Y:S05]  /*0090*/  @P0 EXIT ;  /* 0x000000000000094d */ /* 0x000fea0003800000 */
[----:B------:R-:W0:Y:S01]  /*00a0*/  LDCU.64 UR6, c[0x0][0x380] ;  /* 0x00007000ff0677ac */ /* 0x000e220008000a00 */
[----:B------:R-:W-:Y:S01]  /*00b0*/  IADD3 R4, P0, PT, R2, 0x1, RZ ;  /* 0x0000000102047810 */ /* 0x000fe20007f1e0ff */
[----:B------:R-:W1:Y:S04]  /*00c0*/  LDCU.64 UR4, c[0x0][0x358] ;  /* 0x00006b00ff0477ac */ /* 0x000e680008000a00 */
[----:B------:R-:W-:-:S06]  /*00d0*/  IMAD.X R5, RZ, RZ, R3, P0 ;  /* 0x000000ffff057224 */ /* 0x000fcc00000e0603 */
[----:B------:R-:W1:Y:S01]  /*00e0*/  I2F.U64 R5, R4 ;  /* 0x0000000400057312 */ /* 0x000e620000301000 */
[----:B0-----:R-:W-:-:S04]  /*00f0*/  LEA R6, P0, R2, UR6, 0x2 ;  /* 0x0000000602067c11 */ /* 0x001fc8000f8010ff */
[----:B------:R-:W-:-:S05]  /*0100*/  LEA.HI.X R7, R2, UR7, R3, 0x2, P0 ;  /* 0x0000000702077c11 */ /* 0x000fca00080f1403 */
[----:B-1----:R-:W-:Y:S01]  /*0110*/  STG.E desc[UR4][R6.64], R5 ;  /* 0x0000000506007986 */ /* 0x002fe2000c101904 */
[----:B------:R-:W-:Y:S05]  /*0120*/  EXIT ;  /* 0x000000000000794d */ /* 0x000fea0003800000 */
.L_x_34:
        /* <DEDUP_REMOVED lines=13> */
.L_x_40:


//--------------------- .nv.global.init           --------------------------
	.section	.nv.global.init,"aw",@progbits
.nv.global.init:
	.type		$str,@object
	.size		$str,(.L_0 - $str)
$str:
        /*0000*/ 	.byte	0x49, 0x6e, 0x63, 0x6f, 0x72, 0x72, 0x65, 0x63, 0x74, 0x20, 0x6f, 0x75, 0x74, 0x70, 0x75, 0x74
        /*0010*/ 	.byte	0x2c, 0x20, 0x69, 0x64, 0x78, 0x20, 0x25, 0x6c, 0x75, 0x2c, 0x20, 0x63, 0x6f, 0x72, 0x72, 0x65
        /*0020*/ 	.byte	0x63, 0x74, 0x20, 0x69, 0x73, 0x20, 0x25, 0x66, 0x2c, 0x20, 0x62, 0x75, 0x74, 0x20, 0x6f, 0x62
        /*0030*/ 	.byte	0x73, 0x65, 0x72, 0x76, 0x65, 0x64, 0x20, 0x25, 0x66, 0x0a, 0x00
.L_0:


//--------------------- .nv.shared._Z14conv1D_stencilPfS_S_l --------------------------
	.section	.nv.shared._Z14conv1D_stencilPfS_S_l,"aw",@nobits
	.sectionflags	@""
	.align	4
.nv.shared._Z14conv1D_stencilPfS_S_l:
	.zero		3136


//--------------------- .nv.shared.reserved.0     --------------------------
	.section	.nv.shared.reserved.0,"aw",@nobits
	.weak		__nv_reservedSMEM_offset_0_alias
	.size		__nv_reservedSMEM_offset_0_alias, 0, 64
	.other		__nv_reservedSMEM_offset_0_alias,@"STO_CUDA_RESERVED_SHARED STV_DEFAULT"
__nv_reservedSMEM_offset_0_alias:
	.zero		0
	.zero		64


//--------------------- .nv.constant0._Z14conv1D_stencilPfS_S_l --------------------------
	.section	.nv.constant0._Z14conv1D_stencilPfS_S_l,"a",@progbits
	.sectionflags	@""
	.align	4
.nv.constant0._Z14conv1D_stencilPfS_S_l:
	.zero		928


//--------------------- .nv.constant0._Z6conv1DPfS_S_ll --------------------------
	.section	.nv.constant0._Z6conv1DPfS_S_ll,"a",@progbits
	.sectionflags	@""
	.align	4
.nv.constant0._Z6conv1DPfS_S_ll:
	.zero		936


//--------------------- .nv.constant0._Z12check_outputPfllPy --------------------------
	.section	.nv.constant0._Z12check_outputPfllPy,"a",@progbits
	.sectionflags	@""
	.align	4
.nv.constant0._Z12check_outputPfllPy:
	.zero		928


//--------------------- .nv.constant0._Z13generate_maskPfl --------------------------
	.section	.nv.constant0._Z13generate_maskPfl,"a",@progbits
	.sectionflags	@""
	.align	4
.nv.constant0._Z13generate_maskPfl:
	.zero		912


//--------------------- .nv.constant0._Z14generate_inputPfl --------------------------
	.section	.nv.constant0._Z14generate_inputPfl,"a",@progbits
	.sectionflags	@""
	.align	4
.nv.constant0._Z14generate_inputPfl:
	.zero		912


//--------------------- SYMBOLS --------------------------

	.type		.nv.reservedSmem.offset0,@object
	.size		.nv.reservedSmem.offset0,0x4
	.type		.nv.reservedSmem.cap,@object
	.size		.nv.reservedSmem.cap,0x4
	.type		vprintf,@function
